	.target	sm_100a

	.elftype	@"ET_EXEC"


//--------------------- .note.nv.tkinfo           --------------------------
	.section	.note.nv.tkinfo,"",@"SHT_NOTE"
	.sectionflags	@"SHF_NOTE_NV_TKINFO"
	.tkinfo
        /*0018*/ 	.word	0x00000002
        /*0030*/ 	.string	""
        /*0030*/ 	.string	"ptxas"
        /*0030*/ 	.string	"Cuda compilation tools, release 13.0, V13.0.88"
        /*0030*/ 	.string	"Build cuda_13.0.r13.0/compiler.36424714_0"
        /*0030*/ 	.string	"-arch sm_100a -m 64 "



//--------------------- .note.nv.cuinfo           --------------------------
	.section	.note.nv.cuinfo,"",@"SHT_NOTE"
	.sectionflags	@"SHF_NOTE_NV_CUINFO"
        /*0018*/ 	.short	0x0002
        /*001a*/ 	.short	0x0064
        /*001c*/ 	.short	0x0082
	.zero		2


//--------------------- .nv.info                  --------------------------
	.section	.nv.info,"",@"SHT_CUDA_INFO"
	.align	4


	//----- nvinfo : EIATTR_REGCOUNT
	.align		4
        /*0000*/ 	.byte	0x04, 0x2f
        /*0002*/ 	.short	(.L_19 - .L_18)
	.align		4
.L_18:
        /*0004*/ 	.word	index@(_ZN7cutlass13device_kernelINS_4gemm6kernel13GemmUniversalIN4cute5tupleIJiiiiEEENS1_10collective13CollectiveMmaINS1_35MainloopSm100TmaUmmaWarpSpecializedILi3ELi2ELi4ENS5_IJNS4_1CILi1EEENSA_ILi2EEESB_EEEEENS5_IJNSA_ILi128EEESF_NSA_ILi32EEEEEENS_10bfloat16_tENS5_IJlSB_lEEESI_SJ_NS4_8TiledMMAINS4_8MMA_AtomIJNS4_20SM100_MMA_F16BF16_SSISI_SI_fLi128ELi128ELNS4_4UMMA5MajorE0ELSO_0ELNSN_7ScaleInE0ELSP_0EEEEEENS4_6LayoutINS5_IJSB_SB_SB_EEENS5_IJNSA_ILi0EEESU_SU_EEEEENS5_IJNS4_10UnderscoreESX_SX_EEEEENS4_23SM90_TMA_LOAD_MULTICASTENS4_14ComposedLayoutINS4_7SwizzleILi2ELi4ELi3EEENS4_18smem_ptr_flag_bitsILi16EEENSS_INS5_IJNSA_ILi8EEESG_EEENS5_IJSG_SB_EEEEEEEvNS4_8identityENS4_13SM90_TMA_LOADES1A_vS1B_EENS_8epilogue10collective18CollectiveEpilogueINS1E_23Sm100TmaWarpSpecializedILi4ELi2ELi32ELb1ELb0EEEJSH_NS5_IJNSS_ISF_SB_EENSS_ISG_SB_EEEEESI_SJ_SI_SJ_NS1E_6fusion15FusionCallbacksIS1I_NS1M_17LinearCombinationISI_fSI_fLNS_15FloatRoundStyleE2EEESH_S1L_JEEENS4_5SM1004TMEM4LOAD26SM100_TMEM_LOAD_32dp32b32xES1C_S1A_NS4_39AutoVectorizingCopyWithAssumedAlignmentILi128EEENS4_14SM90_TMA_STOREES1A_S1X_S1X_EEEvvEEEEvNT_6ParamsE)
        /*0008*/ 	.word	0x00000076


	//----- nvinfo : EIATTR_FRAME_SIZE
	.align		4
.L_19:
        /*000c*/ 	.byte	0x04, 0x11
        /*000e*/ 	.short	(.L_21 - .L_20)
	.align		4
.L_20:
        /*0010*/ 	.word	index@($__internal_2_$__cuda_sm10x_tcgen05_guardrail_trap_unallocated_columns_being_dealloced)
        /*0014*/ 	.word	0x00000000


	//----- nvinfo : EIATTR_FRAME_SIZE
	.align		4
.L_21:
        /*0018*/ 	.byte	0x04, 0x11
        /*001a*/ 	.short	(.L_23 - .L_22)
	.align		4
.L_22:
        /*001c*/ 	.word	index@($__internal_1_$__cuda_sm10x_tcgen05_guardrail_trap_phase_invalid_during_alloc)
        /*0020*/ 	.word	0x00000000


	//----- nvinfo : EIATTR_FRAME_SIZE
	.align		4
.L_23:
        /*0024*/ 	.byte	0x04, 0x11
        /*0026*/ 	.short	(.L_25 - .L_24)
	.align		4
.L_24:
        /*0028*/ 	.word	index@($__internal_0_$__cuda_sm10x_tcgen05_guardrail_trap_col_being_dealloced_not_returned_by_alloc)
        /*002c*/ 	.word	0x00000000


	//----- nvinfo : EIATTR_FRAME_SIZE
	.align		4
.L_25:
        /*0030*/ 	.byte	0x04, 0x11
        /*0032*/ 	.short	(.L_27 - .L_26)
	.align		4
.L_26:
        /*0034*/ 	.word	index@(_ZN7cutlass13device_kernelINS_4gemm6kernel13GemmUniversalIN4cute5tupleIJiiiiEEENS1_10collective13CollectiveMmaINS1_35MainloopSm100TmaUmmaWarpSpecializedILi3ELi2ELi4ENS5_IJNS4_1CILi1EEENSA_ILi2EEESB_EEEEENS5_IJNSA_ILi128EEESF_NSA_ILi32EEEEEENS_10bfloat16_tENS5_IJlSB_lEEESI_SJ_NS4_8TiledMMAINS4_8MMA_AtomIJNS4_20SM100_MMA_F16BF16_SSISI_SI_fLi128ELi128ELNS4_4UMMA5MajorE0ELSO_0ELNSN_7ScaleInE0ELSP_0EEEEEENS4_6LayoutINS5_IJSB_SB_SB_EEENS5_IJNSA_ILi0EEESU_SU_EEEEENS5_IJNS4_10UnderscoreESX_SX_EEEEENS4_23SM90_TMA_LOAD_MULTICASTENS4_14ComposedLayoutINS4_7SwizzleILi2ELi4ELi3EEENS4_18smem_ptr_flag_bitsILi16EEENSS_INS5_IJNSA_ILi8EEESG_EEENS5_IJSG_SB_EEEEEEEvNS4_8identityENS4_13SM90_TMA_LOADES1A_vS1B_EENS_8epilogue10collective18CollectiveEpilogueINS1E_23Sm100TmaWarpSpecializedILi4ELi2ELi32ELb1ELb0EEEJSH_NS5_IJNSS_ISF_SB_EENSS_ISG_SB_EEEEESI_SJ_SI_SJ_NS1E_6fusion15FusionCallbacksIS1I_NS1M_17LinearCombinationISI_fSI_fLNS_15FloatRoundStyleE2EEESH_S1L_JEEENS4_5SM1004TMEM4LOAD26SM100_TMEM_LOAD_32dp32b32xES1C_S1A_NS4_39AutoVectorizingCopyWithAssumedAlignmentILi128EEENS4_14SM90_TMA_STOREES1A_S1X_S1X_EEEvvEEEEvNT_6ParamsE)
        /*0038*/ 	.word	0x00000000


	//----- nvinfo : EIATTR_MIN_STACK_SIZE
	.align		4
.L_27:
        /*003c*/ 	.byte	0x04, 0x12
        /*003e*/ 	.short	(.L_29 - .L_28)
	.align		4
.L_28:
        /*0040*/ 	.word	index@(_ZN7cutlass13device_kernelINS_4gemm6kernel13GemmUniversalIN4cute5tupleIJiiiiEEENS1_10collective13CollectiveMmaINS1_35MainloopSm100TmaUmmaWarpSpecializedILi3ELi2ELi4ENS5_IJNS4_1CILi1EEENSA_ILi2EEESB_EEEEENS5_IJNSA_ILi128EEESF_NSA_ILi32EEEEEENS_10bfloat16_tENS5_IJlSB_lEEESI_SJ_NS4_8TiledMMAINS4_8MMA_AtomIJNS4_20SM100_MMA_F16BF16_SSISI_SI_fLi128ELi128ELNS4_4UMMA5MajorE0ELSO_0ELNSN_7ScaleInE0ELSP_0EEEEEENS4_6LayoutINS5_IJSB_SB_SB_EEENS5_IJNSA_ILi0EEESU_SU_EEEEENS5_IJNS4_10UnderscoreESX_SX_EEEEENS4_23SM90_TMA_LOAD_MULTICASTENS4_14ComposedLayoutINS4_7SwizzleILi2ELi4ELi3EEENS4_18smem_ptr_flag_bitsILi16EEENSS_INS5_IJNSA_ILi8EEESG_EEENS5_IJSG_SB_EEEEEEEvNS4_8identityENS4_13SM90_TMA_LOADES1A_vS1B_EENS_8epilogue10collective18CollectiveEpilogueINS1E_23Sm100TmaWarpSpecializedILi4ELi2ELi32ELb1ELb0EEEJSH_NS5_IJNSS_ISF_SB_EENSS_ISG_SB_EEEEESI_SJ_SI_SJ_NS1E_6fusion15FusionCallbacksIS1I_NS1M_17LinearCombinationISI_fSI_fLNS_15FloatRoundStyleE2EEESH_S1L_JEEENS4_5SM1004TMEM4LOAD26SM100_TMEM_LOAD_32dp32b32xES1C_S1A_NS4_39AutoVectorizingCopyWithAssumedAlignmentILi128EEENS4_14SM90_TMA_STOREES1A_S1X_S1X_EEEvvEEEEvNT_6ParamsE)
        /*0044*/ 	.word	0x00000000
.L_29:


//--------------------- .nv.compat                --------------------------
	.section	.nv.compat,"",@"SHT_CUDA_COMPAT_INFO"
	.align	4
        /*0000*/ 	.byte	0x02, 0x09, 0x01, 0x00, 0x02, 0x02, 0x02, 0x00, 0x02, 0x05, 0x05, 0x00, 0x03, 0x07, 0x01, 0x01
        /*0010*/ 	.byte	0x02, 0x03, 0x01, 0x00, 0x02, 0x06, 0x01, 0x00, 0x04, 0x0b, 0x08, 0x00, 0x09, 0x00, 0x00, 0x00
        /*0020*/ 	.byte	0x00, 0x00, 0x00, 0x00


//--------------------- .nv.info._ZN7cutlass13device_kernelINS_4gemm6kernel13GemmUniversalIN4cute5tupleIJiiiiEEENS1_10collective13CollectiveMmaINS1_35MainloopSm100TmaUmmaWarpSpecializedILi3ELi2ELi4ENS5_IJNS4_1CILi1EEENSA_ILi2EEESB_EEEEENS5_IJNSA_ILi128EEESF_NSA_ILi32EEEEEENS_10bfloat16_tENS5_IJlSB_lEEESI_SJ_NS4_8TiledMMAINS4_8MMA_AtomIJNS4_20SM100_MMA_F16BF16_SSISI_SI_fLi128ELi128ELNS4_4UMMA5MajorE0ELSO_0ELNSN_7ScaleInE0ELSP_0EEEEEENS4_6LayoutINS5_IJSB_SB_SB_EEENS5_IJNSA_ILi0EEESU_SU_EEEEENS5_IJNS4_10UnderscoreESX_SX_EEEEENS4_23SM90_TMA_LOAD_MULTICASTENS4_14ComposedLayoutINS4_7SwizzleILi2ELi4ELi3EEENS4_18smem_ptr_flag_bitsILi16EEENSS_INS5_IJNSA_ILi8EEESG_EEENS5_IJSG_SB_EEEEEEEvNS4_8identityENS4_13SM90_TMA_LOADES1A_vS1B_EENS_8epilogue10collective18CollectiveEpilogueINS1E_23Sm100TmaWarpSpecializedILi4ELi2ELi32ELb1ELb0EEEJSH_NS5_IJNSS_ISF_SB_EENSS_ISG_SB_EEEEESI_SJ_SI_SJ_NS1E_6fusion15FusionCallbacksIS1I_NS1M_17LinearCombinationISI_fSI_fLNS_15FloatRoundStyleE2EEESH_S1L_JEEENS4_5SM1004TMEM4LOAD26SM100_TMEM_LOAD_32dp32b32xES1C_S1A_NS4_39AutoVectorizingCopyWithAssumedAlignmentILi128EEENS4_14SM90_TMA_STOREES1A_S1X_S1X_EEEvvEEEEvNT_6ParamsE --------------------------
	.section	.nv.info._ZN7cutlass13device_kernelINS_4gemm6kernel13GemmUniversalIN4cute5tupleIJiiiiEEENS1_10collective13CollectiveMmaINS1_35MainloopSm100TmaUmmaWarpSpecializedILi3ELi2ELi4ENS5_IJNS4_1CILi1EEENSA_ILi2EEESB_EEEEENS5_IJNSA_ILi128EEESF_NSA_ILi32EEEEEENS_10bfloat16_tENS5_IJlSB_lEEESI_SJ_NS4_8TiledMMAINS4_8MMA_AtomIJNS4_20SM100_MMA_F16BF16_SSISI_SI_fLi128ELi128ELNS4_4UMMA5MajorE0ELSO_0ELNSN_7ScaleInE0ELSP_0EEEEEENS4_6LayoutINS5_IJSB_SB_SB_EEENS5_IJNSA_ILi0EEESU_SU_EEEEENS5_IJNS4_10UnderscoreESX_SX_EEEEENS4_23SM90_TMA_LOAD_MULTICASTENS4_14ComposedLayoutINS4_7SwizzleILi2ELi4ELi3EEENS4_18smem_ptr_flag_bitsILi16EEENSS_INS5_IJNSA_ILi8EEESG_EEENS5_IJSG_SB_EEEEEEEvNS4_8identityENS4_13SM90_TMA_LOADES1A_vS1B_EENS_8epilogue10collective18CollectiveEpilogueINS1E_23Sm100TmaWarpSpecializedILi4ELi2ELi32ELb1ELb0EEEJSH_NS5_IJNSS_ISF_SB_EENSS_ISG_SB_EEEEESI_SJ_SI_SJ_NS1E_6fusion15FusionCallbacksIS1I_NS1M_17LinearCombinationISI_fSI_fLNS_15FloatRoundStyleE2EEESH_S1L_JEEENS4_5SM1004TMEM4LOAD26SM100_TMEM_LOAD_32dp32b32xES1C_S1A_NS4_39AutoVectorizingCopyWithAssumedAlignmentILi128EEENS4_14SM90_TMA_STOREES1A_S1X_S1X_EEEvvEEEEvNT_6ParamsE,"",@"SHT_CUDA_INFO"
	.sectionflags	@""
	.align	4


	//----- nvinfo : EIATTR_CUDA_API_VERSION
	.align		4
        /*0000*/ 	.byte	0x04, 0x37
        /*0002*/ 	.short	(.L_31 - .L_30)
.L_30:
        /*0004*/ 	.word	0x00000082


	//----- nvinfo : EIATTR_KPARAM_INFO
	.align		4
.L_31:
        /*0008*/ 	.byte	0x04, 0x17
        /*000a*/ 	.short	(.L_33 - .L_32)
.L_32:
        /*000c*/ 	.word	0x00000000
        /*0010*/ 	.short	0x0000
        /*0012*/ 	.short	0x0000
        /*0014*/ 	.byte	0x00, 0xf0, 0x01, 0x20


	//----- nvinfo : EIATTR_AT_ENTRY_FRAGMENTS
	.align		4
.L_33:
        /*0018*/ 	.byte	0x04, 0x4f
        /*001a*/ 	.short	(.L_35 - .L_34)


	//   ....[0]....
.L_34:
        /*001c*/ 	.word	0x00000006


	//----- nvinfo : EIATTR_RESERVED_SMEM_USED
	.align		4
.L_35:
        /*0020*/ 	.byte	0x01, 0x41
	.zero		2


	//----- nvinfo : EIATTR_SPARSE_MMA_MASK
	.align		4
        /*0024*/ 	.byte	0x03, 0x50
        /*0026*/ 	.short	0x0000


	//----- nvinfo : EIATTR_TCGEN05_1CTA_USED
	.align		4
        /*0028*/ 	.byte	0x01, 0x51
	.zero		2


	//----- nvinfo : EIATTR_MAXREG_COUNT
	.align		4
        /*002c*/ 	.byte	0x03, 0x1b
        /*002e*/ 	.short	0x00ff


	//----- nvinfo : EIATTR_NUM_BARRIERS
	.align		4
        /*0030*/ 	.byte	0x02, 0x4c
        /*0032*/ 	.byte	0x07
	.zero		1


	//----- nvinfo : EIATTR_EXTERNS
	.align		4
        /*0034*/ 	.byte	0x04, 0x0f
        /*0036*/ 	.short	(.L_37 - .L_36)


	//   ....[0]....
	.align		4
.L_36:
        /*0038*/ 	.word	index@(__assertfail)


	//----- nvinfo : EIATTR_MERCURY_ISA_VERSION
	.align		4
.L_37:
        /*003c*/ 	.byte	0x03, 0x5f
        /*003e*/ 	.short	0x0101


	//----- nvinfo : EIATTR_INT_WARP_WIDE_INSTR_OFFSETS
	.align		4
        /*0040*/ 	.byte	0x04, 0x31
        /*0042*/ 	.short	(.L_39 - .L_38)


	//   ....[0]....
.L_38:
        /*0044*/ 	.word	0x00003ae0


	//   ....[1]....
        /*0048*/ 	.word	0x00003b00


	//   ....[2]....
        /*004c*/ 	.word	0x00003b30


	//   ....[3]....
        /*0050*/ 	.word	0x00004670


	//   ....[4]....
        /*0054*/ 	.word	0x000046e0


	//   ....[5]....
        /*0058*/ 	.word	0x000047c0


	//   ....[6]....
        /*005c*/ 	.word	0x00004840


	//   ....[7]....
        /*0060*/ 	.word	0x00004940


	//   ....[8]....
        /*0064*/ 	.word	0x000049c0


	//   ....[9]....
        /*0068*/ 	.word	0x00004ab0


	//   ....[10]....
        /*006c*/ 	.word	0x00004b60


	//----- nvinfo : EIATTR_COOP_GROUP_MASK_REGIDS
	.align		4
.L_39:
        /*0070*/ 	.byte	0x04, 0x29
        /*0072*/ 	.short	(.L_41 - .L_40)


	//   ....[0]....
.L_40:
        /*0074*/ 	.word	0xffffffff


	//   ....[1]....
        /*0078*/ 	.word	0xffffffff


	//   ....[2]....
        /*007c*/ 	.word	0xffffffff


	//   ....[3]....
        /*0080*/ 	.word	0xffffffff


	//   ....[4]....
        /*0084*/ 	.word	0xffffffff


	//   ....[5]....
        /*0088*/ 	.word	0xffffffff


	//   ....[6]....
        /*008c*/ 	.word	0xffffffff


	//   ....[7]....
        /*0090*/ 	.word	0xffffffff


	//   ....[8]....
        /*0094*/ 	.word	0xffffffff


	//   ....[9]....
        /*0098*/ 	.word	0xffffffff


	//   ....[10]....
        /*009c*/ 	.word	0xffffffff


	//   ....[11]....
        /*00a0*/ 	.word	0xffffffff


	//   ....[12]....
        /*00a4*/ 	.word	0xffffffff


	//   ....[13]....
        /*00a8*/ 	.word	0xffffffff


	//----- nvinfo : EIATTR_COOP_GROUP_INSTR_OFFSETS
	.align		4
.L_41:
        /*00ac*/ 	.byte	0x04, 0x28
        /*00ae*/ 	.short	(.L_43 - .L_42)


	//   ....[0]....
.L_42:
        /*00b0*/ 	.word	0x00000080


	//   ....[1]....
        /*00b4*/ 	.word	0x000004f0


	//   ....[2]....
        /*00b8*/ 	.word	0x00000680


	//   ....[3]....
        /*00bc*/ 	.word	0x00000820


	//   ....[4]....
        /*00c0*/ 	.word	0x00000920


	//   ....[5]....
        /*00c4*/ 	.word	0x00000a90


	//   ....[6]....
        /*00c8*/ 	.word	0x00000c30


	//   ....[7]....
        /*00cc*/ 	.word	0x00000de0


	//   ....[8]....
        /*00d0*/ 	.word	0x00001ff0


	//   ....[9]....
        /*00d4*/ 	.word	0x00002e10


	//   ....[10]....
        /*00d8*/ 	.word	0x00003020


	//   ....[11]....
        /*00dc*/ 	.word	0x00003050


	//   ....[12]....
        /*00e0*/ 	.word	0x000039c0


	//   ....[13]....
        /*00e4*/ 	.word	0x00003bf0


	//----- nvinfo : EIATTR_VRC_CTA_INIT_COUNT
	.align		4
.L_43:
        /*00e8*/ 	.byte	0x02, 0x4a
        /*00ea*/ 	.byte	0x80
	.zero		1


	//----- nvinfo : EIATTR_SYSCALL_OFFSETS
	.align		4
        /*00ec*/ 	.byte	0x04, 0x46
        /*00ee*/ 	.short	(.L_45 - .L_44)


	//   ....[0]....
.L_44:
        /*00f0*/ 	.word	0x000057b0


	//   ....[1]....
        /*00f4*/ 	.word	0x000058a0


	//   ....[2]....
        /*00f8*/ 	.word	0x00006070


	//   ....[3]....
        /*00fc*/ 	.word	0x00006cf0


	//   ....[4]....
        /*0100*/ 	.word	0x00007950


	//   ....[5]....
        /*0104*/ 	.word	0x000085b0


	//----- nvinfo : EIATTR_MBARRIER_INSTR_OFFSETS
	.align		4
.L_45:
        /*0108*/ 	.byte	0x04, 0x39
        /*010a*/ 	.short	(.L_47 - .L_46)


	//   ....[0]....
.L_46:
        /*010c*/ 	.word	0x00000610
        /*0110*/ 	.word	0x000000ff
        /*0114*/ 	.word	0x00000000
        /*0118*/ 	.short	0x0100
        /*011a*/ 	.byte	0x04
	.zero		1


	//   ....[1]....
        /*011c*/ 	.word	0x00000620
        /*0120*/ 	.word	0x000000ff
        /*0124*/ 	.word	0x00000018
        /*0128*/ 	.short	0x0100
        /*012a*/ 	.byte	0x04
	.zero		1


	//   ....[2]....
        /*012c*/ 	.word	0x00000630
        /*0130*/ 	.word	0x000000ff
        /*0134*/ 	.word	0x00000008
        /*0138*/ 	.short	0x0100
        /*013a*/ 	.byte	0x04
	.zero		1


	//   ....[3]....
        /*013c*/ 	.word	0x00000640
        /*0140*/ 	.word	0x000000ff
        /*0144*/ 	.word	0x00000020
        /*0148*/ 	.short	0x0100
        /*014a*/ 	.byte	0x04
	.zero		1


	//   ....[4]....
        /*014c*/ 	.word	0x00000650
        /*0150*/ 	.word	0x000000ff
        /*0154*/ 	.word	0x00000010
        /*0158*/ 	.short	0x0100
        /*015a*/ 	.byte	0x04
	.zero		1


	//   ....[5]....
        /*015c*/ 	.word	0x00000660
        /*0160*/ 	.word	0x000000ff
        /*0164*/ 	.word	0x00000028
        /*0168*/ 	.short	0x0100
        /*016a*/ 	.byte	0x04
	.zero		1


	//   ....[6]....
        /*016c*/ 	.word	0x00000790
        /*0170*/ 	.word	0x000000ff
        /*0174*/ 	.word	0x00000030
        /*0178*/ 	.short	0x0100
        /*017a*/ 	.byte	0x04
	.zero		1


	//   ....[7]....
        /*017c*/ 	.word	0x000007a0
        /*0180*/ 	.word	0x000000ff
        /*0184*/ 	.word	0x00000050
        /*0188*/ 	.short	0x0100
        /*018a*/ 	.byte	0x04
	.zero		1


	//   ....[8]....
        /*018c*/ 	.word	0x000007b0
        /*0190*/ 	.word	0x000000ff
        /*0194*/ 	.word	0x00000038
        /*0198*/ 	.short	0x0100
        /*019a*/ 	.byte	0x04
	.zero		1


	//   ....[9]....
        /*019c*/ 	.word	0x000007c0
        /*01a0*/ 	.word	0x000000ff
        /*01a4*/ 	.word	0x00000058
        /*01a8*/ 	.short	0x0100
        /*01aa*/ 	.byte	0x04
	.zero		1


	//   ....[10]....
        /*01ac*/ 	.word	0x000007d0
        /*01b0*/ 	.word	0x000000ff
        /*01b4*/ 	.word	0x00000040
        /*01b8*/ 	.short	0x0100
        /*01ba*/ 	.byte	0x04
	.zero		1


	//   ....[11]....
        /*01bc*/ 	.word	0x000007e0
        /*01c0*/ 	.word	0x000000ff
        /*01c4*/ 	.word	0x00000060
        /*01c8*/ 	.short	0x0100
        /*01ca*/ 	.byte	0x04
	.zero		1


	//   ....[12]....
        /*01cc*/ 	.word	0x000007f0
        /*01d0*/ 	.word	0x000000ff
        /*01d4*/ 	.word	0x00000048
        /*01d8*/ 	.short	0x0100
        /*01da*/ 	.byte	0x04
	.zero		1


	//   ....[13]....
        /*01dc*/ 	.word	0x00000800
        /*01e0*/ 	.word	0x000000ff
        /*01e4*/ 	.word	0x00000068
        /*01e8*/ 	.short	0x0100
        /*01ea*/ 	.byte	0x04
	.zero		1


	//   ....[14]....
        /*01ec*/ 	.word	0x000008f0
        /*01f0*/ 	.word	0x000000ff
        /*01f4*/ 	.word	0x00000070
        /*01f8*/ 	.short	0x0100
        /*01fa*/ 	.byte	0x06
	.zero		1


	//   ....[15]....
        /*01fc*/ 	.word	0x00000900
        /*0200*/ 	.word	0x000000ff
        /*0204*/ 	.word	0x00000078
        /*0208*/ 	.short	0x0100
        /*020a*/ 	.byte	0x06
	.zero		1


	//   ....[16]....
        /*020c*/ 	.word	0x00000a40
        /*0210*/ 	.word	0x000000ff
        /*0214*/ 	.word	0x00000080
        /*0218*/ 	.short	0x0100
        /*021a*/ 	.byte	0x06
	.zero		1


	//   ....[17]....
        /*021c*/ 	.word	0x00000a50
        /*0220*/ 	.word	0x000000ff
        /*0224*/ 	.word	0x00000090
        /*0228*/ 	.short	0x0100
        /*022a*/ 	.byte	0x06
	.zero		1


	//   ....[18]....
        /*022c*/ 	.word	0x00000a60
        /*0230*/ 	.word	0x000000ff
        /*0234*/ 	.word	0x00000088
        /*0238*/ 	.short	0x0100
        /*023a*/ 	.byte	0x06
	.zero		1


	//   ....[19]....
        /*023c*/ 	.word	0x00000a70
        /*0240*/ 	.word	0x000000ff
        /*0244*/ 	.word	0x00000098
        /*0248*/ 	.short	0x0100
        /*024a*/ 	.byte	0x06
	.zero		1


	//   ....[20]....
        /*024c*/ 	.word	0x00000ba0
        /*0250*/ 	.word	0x000000ff
        /*0254*/ 	.word	0x000000a0
        /*0258*/ 	.short	0x0100
        /*025a*/ 	.byte	0x04
	.zero		1


	//   ....[21]....
        /*025c*/ 	.word	0x00000bb0
        /*0260*/ 	.word	0x000000ff
        /*0264*/ 	.word	0x000000c0
        /*0268*/ 	.short	0x0100
        /*026a*/ 	.byte	0x04
	.zero		1


	//   ....[22]....
        /*026c*/ 	.word	0x00000bc0
        /*0270*/ 	.word	0x000000ff
        /*0274*/ 	.word	0x000000a8
        /*0278*/ 	.short	0x0100
        /*027a*/ 	.byte	0x04
	.zero		1


	//   ....[23]....
        /*027c*/ 	.word	0x00000bd0
        /*0280*/ 	.word	0x000000ff
        /*0284*/ 	.word	0x000000c8
        /*0288*/ 	.short	0x0100
        /*028a*/ 	.byte	0x04
	.zero		1


	//   ....[24]....
        /*028c*/ 	.word	0x00000be0
        /*0290*/ 	.word	0x000000ff
        /*0294*/ 	.word	0x000000b0
        /*0298*/ 	.short	0x0100
        /*029a*/ 	.byte	0x04
	.zero		1


	//   ....[25]....
        /*029c*/ 	.word	0x00000bf0
        /*02a0*/ 	.word	0x000000ff
        /*02a4*/ 	.word	0x000000d0
        /*02a8*/ 	.short	0x0100
        /*02aa*/ 	.byte	0x04
	.zero		1


	//   ....[26]....
        /*02ac*/ 	.word	0x00000c00
        /*02b0*/ 	.word	0x000000ff
        /*02b4*/ 	.word	0x000000b8
        /*02b8*/ 	.short	0x0100
        /*02ba*/ 	.byte	0x04
	.zero		1


	//   ....[27]....
        /*02bc*/ 	.word	0x00000c10
        /*02c0*/ 	.word	0x000000ff
        /*02c4*/ 	.word	0x000000d8
        /*02c8*/ 	.short	0x0100
        /*02ca*/ 	.byte	0x04
	.zero		1


	//   ....[28]....
        /*02cc*/ 	.word	0x00000d00
        /*02d0*/ 	.word	0x000000ff
        /*02d4*/ 	.word	0x000000e0
        /*02d8*/ 	.short	0x0100
        /*02da*/ 	.byte	0x04
	.zero		1


	//   ....[29]....
        /*02dc*/ 	.word	0x00000d10
        /*02e0*/ 	.word	0x000000ff
        /*02e4*/ 	.word	0x000000f0
        /*02e8*/ 	.short	0x0100
        /*02ea*/ 	.byte	0x04
	.zero		1


	//   ....[30]....
        /*02ec*/ 	.word	0x00000d20
        /*02f0*/ 	.word	0x000000ff
        /*02f4*/ 	.word	0x000000e8
        /*02f8*/ 	.short	0x0100
        /*02fa*/ 	.byte	0x04
	.zero		1


	//   ....[31]....
        /*02fc*/ 	.word	0x00000d30
        /*0300*/ 	.word	0x000000ff
        /*0304*/ 	.word	0x000000f8
        /*0308*/ 	.short	0x0100
        /*030a*/ 	.byte	0x04
	.zero		1


	//   ....[32]....
        /*030c*/ 	.word	0x00001870
        /*0310*/ 	.word	0x00000003
        /*0314*/ 	.word	0x000000f0
        /*0318*/ 	.short	0x010a
        /*031a*/ 	.byte	0xff
	.zero		1


	//   ....[33]....
        /*031c*/ 	.word	0x000018a0
        /*0320*/ 	.word	0x00000003
        /*0324*/ 	.word	0x000000e0
        /*0328*/ 	.short	0x0101
        /*032a*/ 	.byte	0xff
	.zero		1


	//   ....[34]....
        /*032c*/ 	.word	0x00001970
        /*0330*/ 	.word	0x000000ff
        /*0334*/ 	.word	0x00000018
        /*0338*/ 	.short	0x010a
        /*033a*/ 	.byte	0x04
	.zero		1


	//   ....[35]....
        /*033c*/ 	.word	0x000019f0
        /*0340*/ 	.word	0x000000ff
        /*0344*/ 	.word	0x00000018
        /*0348*/ 	.short	0x010a
        /*034a*/ 	.byte	0x21
	.zero		1


	//   ....[36]....
        /*034c*/ 	.word	0x00001b90
        /*0350*/ 	.word	0x000000ff
        /*0354*/ 	.word	0x00000018
        /*0358*/ 	.short	0x010a
        /*035a*/ 	.byte	0x08
	.zero		1


	//   ....[37]....
        /*035c*/ 	.word	0x00001ca0
        /*0360*/ 	.word	0x000000ff
        /*0364*/ 	.word	0x00000078
        /*0368*/ 	.short	0x0101
        /*036a*/ 	.byte	0x06
	.zero		1


	//   ....[38]....
        /*036c*/ 	.word	0x00001cc0
        /*0370*/ 	.word	0x000000ff
        /*0374*/ 	.word	0x00000018
        /*0378*/ 	.short	0x010a
        /*037a*/ 	.byte	0x04
	.zero		1


	//   ....[39]....
        /*037c*/ 	.word	0x00001d40
        /*0380*/ 	.word	0x000000ff
        /*0384*/ 	.word	0x00000018
        /*0388*/ 	.short	0x010a
        /*038a*/ 	.byte	0x11
	.zero		1


	//   ....[40]....
        /*038c*/ 	.word	0x00001ee0
        /*0390*/ 	.word	0x000000ff
        /*0394*/ 	.word	0x00000018
        /*0398*/ 	.short	0x010a
        /*039a*/ 	.byte	0x07
	.zero		1


	//   ....[41]....
        /*039c*/ 	.word	0x00002020
        /*03a0*/ 	.word	0x00000003
        /*03a4*/ 	.word	0x00000080
        /*03a8*/ 	.short	0x010a
        /*03aa*/ 	.byte	0xff
	.zero		1


	//   ....[42]....
        /*03ac*/ 	.word	0x00002170
        /*03b0*/ 	.word	0x00000000
        /*03b4*/ 	.word	0x00000000
        /*03b8*/ 	.short	0x0101
        /*03ba*/ 	.byte	0xff
	.zero		1


	//   ....[43]....
        /*03bc*/ 	.word	0x00002720
        /*03c0*/ 	.word	0x000000ff
        /*03c4*/ 	.word	0x00000000
        /*03c8*/ 	.short	0x010a
        /*03ca*/ 	.byte	0x04
	.zero		1


	//   ....[44]....
        /*03cc*/ 	.word	0x000027b0
        /*03d0*/ 	.word	0x000000ff
        /*03d4*/ 	.word	0x00000000
        /*03d8*/ 	.short	0x010a
        /*03da*/ 	.byte	0x05
	.zero		1


	//   ....[45]....
        /*03dc*/ 	.word	0x00002850
        /*03e0*/ 	.word	0x00000000
        /*03e4*/ 	.word	0x00000000
        /*03e8*/ 	.short	0x010a
        /*03ea*/ 	.byte	0xff
	.zero		1


	//   ....[46]....
        /*03ec*/ 	.word	0x00002970
        /*03f0*/ 	.word	0x00000002
        /*03f4*/ 	.word	0x000000e0
        /*03f8*/ 	.short	0x010a
        /*03fa*/ 	.byte	0xff
	.zero		1


	//   ....[47]....
        /*03fc*/ 	.word	0x000029d0
        /*0400*/ 	.word	0x00000004
        /*0404*/ 	.word	0x00000000
        /*0408*/ 	.short	0x0101
        /*040a*/ 	.byte	0xff
	.zero		1


	//   ....[48]....
        /*040c*/ 	.word	0x000029f0
        /*0410*/ 	.word	0x000000ff
        /*0414*/ 	.word	0x00000090
        /*0418*/ 	.short	0x010a
        /*041a*/ 	.byte	0x04
	.zero		1


	//   ....[49]....
        /*041c*/ 	.word	0x00002b10
        /*0420*/ 	.word	0x00000002
        /*0424*/ 	.word	0x00000080
        /*0428*/ 	.short	0x010a
        /*042a*/ 	.byte	0xff
	.zero		1


	//   ....[50]....
        /*042c*/ 	.word	0x00002c20
        /*0430*/ 	.word	0x00000002
        /*0434*/ 	.word	0x00000000
        /*0438*/ 	.short	0x0101
        /*043a*/ 	.byte	0xff
	.zero		1


	//   ....[51]....
        /*043c*/ 	.word	0x00002cb0
        /*0440*/ 	.word	0x000000ff
        /*0444*/ 	.word	0x00000090
        /*0448*/ 	.short	0x0106
        /*044a*/ 	.byte	0x04
	.zero		1


	//   ....[52]....
        /*044c*/ 	.word	0x00002cd0
        /*0450*/ 	.word	0x000000ff
        /*0454*/ 	.word	0x00000090
        /*0458*/ 	.short	0x010a
        /*045a*/ 	.byte	0x04
	.zero		1


	//   ....[53]....
        /*045c*/ 	.word	0x00002d60
        /*0460*/ 	.word	0x000000ff
        /*0464*/ 	.word	0x00000090
        /*0468*/ 	.short	0x0106
        /*046a*/ 	.byte	0x07
	.zero		1


	//   ....[54]....
        /*046c*/ 	.word	0x00002da0
        /*0470*/ 	.word	0x00000000
        /*0474*/ 	.word	0x00000090
        /*0478*/ 	.short	0x010a
        /*047a*/ 	.byte	0xff
	.zero		1


	//   ....[55]....
        /*047c*/ 	.word	0x000032b0
        /*0480*/ 	.word	0x00000000
        /*0484*/ 	.word	0x00000080
        /*0488*/ 	.short	0x010a
        /*048a*/ 	.byte	0xff
	.zero		1


	//   ....[56]....
        /*048c*/ 	.word	0x000033c0
        /*0490*/ 	.word	0x00000003
        /*0494*/ 	.word	0x00000000
        /*0498*/ 	.short	0x0101
        /*049a*/ 	.byte	0xff
	.zero		1


	//   ....[57]....
        /*049c*/ 	.word	0x000033d0
        /*04a0*/ 	.word	0x000000ff
        /*04a4*/ 	.word	0x00000000
        /*04a8*/ 	.short	0x010a
        /*04aa*/ 	.byte	0x04
	.zero		1


	//   ....[58]....
        /*04ac*/ 	.word	0x000033f0
        /*04b0*/ 	.word	0x000000ff
        /*04b4*/ 	.word	0x000000c0
        /*04b8*/ 	.short	0x010a
        /*04ba*/ 	.byte	0x16
	.zero		1


	//   ....[59]....
        /*04bc*/ 	.word	0x000034c0
        /*04c0*/ 	.word	0x000000ff
        /*04c4*/ 	.word	0x00000000
        /*04c8*/ 	.short	0x010a
        /*04ca*/ 	.byte	0x05
	.zero		1


	//   ....[60]....
        /*04cc*/ 	.word	0x00003600
        /*04d0*/ 	.word	0x000000ff
        /*04d4*/ 	.word	0x00000000
        /*04d8*/ 	.short	0x010a
        /*04da*/ 	.byte	0x04
	.zero		1


	//   ....[61]....
        /*04dc*/ 	.word	0x000037f0
        /*04e0*/ 	.word	0x000000ff
        /*04e4*/ 	.word	0x00000000
        /*04e8*/ 	.short	0x010a
        /*04ea*/ 	.byte	0x04
	.zero		1


	//   ....[62]....
        /*04ec*/ 	.word	0x00003880
        /*04f0*/ 	.word	0x000000ff
        /*04f4*/ 	.word	0x00000000
        /*04f8*/ 	.short	0x010a
        /*04fa*/ 	.byte	0x05
	.zero		1


	//   ....[63]....
        /*04fc*/ 	.word	0x00003910
        /*0500*/ 	.word	0x000000ff
        /*0504*/ 	.word	0x00000000
        /*0508*/ 	.short	0x010a
        /*050a*/ 	.byte	0x05
	.zero		1


	//   ....[64]....
        /*050c*/ 	.word	0x000039a0
        /*0510*/ 	.word	0x000000ff
        /*0514*/ 	.word	0x00000000
        /*0518*/ 	.short	0x010a
        /*051a*/ 	.byte	0x04
	.zero		1


	//   ....[65]....
        /*051c*/ 	.word	0x00003e70
        /*0520*/ 	.word	0x0000000c
        /*0524*/ 	.word	0x00000080
        /*0528*/ 	.short	0x010a
        /*052a*/ 	.byte	0xff
	.zero		1


	//   ....[66]....
        /*052c*/ 	.word	0x00003fe0
        /*0530*/ 	.word	0x00000000
        /*0534*/ 	.word	0x00000000
        /*0538*/ 	.short	0x0101
        /*053a*/ 	.byte	0xff
	.zero		1


	//   ....[67]....
        /*053c*/ 	.word	0x00004470
        /*0540*/ 	.word	0x000000ff
        /*0544*/ 	.word	0x00000078
        /*0548*/ 	.short	0x010a
        /*054a*/ 	.byte	0x15
	.zero		1


	//   ....[68]....
        /*054c*/ 	.word	0x000045f0
        /*0550*/ 	.word	0x000000ff
        /*0554*/ 	.word	0x00000050
        /*0558*/ 	.short	0x010a
        /*055a*/ 	.byte	0x15
	.zero		1


	//   ....[69]....
        /*055c*/ 	.word	0x00004770
        /*0560*/ 	.word	0x000000ff
        /*0564*/ 	.word	0x00000030
        /*0568*/ 	.short	0x010b
        /*056a*/ 	.byte	0x15
	.zero		1


	//   ....[70]....
        /*056c*/ 	.word	0x00004780
        /*0570*/ 	.word	0x000000ff
        /*0574*/ 	.word	0x00000000
        /*0578*/ 	.short	0x0101
        /*057a*/ 	.byte	0x06
	.zero		1


	//   ....[71]....
        /*057c*/ 	.word	0x00004790
        /*0580*/ 	.word	0x000000ff
        /*0584*/ 	.word	0x00000058
        /*0588*/ 	.short	0x010a
        /*058a*/ 	.byte	0x15
	.zero		1


	//   ....[72]....
        /*058c*/ 	.word	0x000048f0
        /*0590*/ 	.word	0x000000ff
        /*0594*/ 	.word	0x00000038
        /*0598*/ 	.short	0x010b
        /*059a*/ 	.byte	0x15
	.zero		1


	//   ....[73]....
        /*059c*/ 	.word	0x00004900
        /*05a0*/ 	.word	0x000000ff
        /*05a4*/ 	.word	0x00000000
        /*05a8*/ 	.short	0x0101
        /*05aa*/ 	.byte	0x06
	.zero		1


	//   ....[74]....
        /*05ac*/ 	.word	0x00004910
        /*05b0*/ 	.word	0x000000ff
        /*05b4*/ 	.word	0x00000060
        /*05b8*/ 	.short	0x010a
        /*05ba*/ 	.byte	0x15
	.zero		1


	//   ....[75]....
        /*05bc*/ 	.word	0x00004a60
        /*05c0*/ 	.word	0x000000ff
        /*05c4*/ 	.word	0x00000040
        /*05c8*/ 	.short	0x010b
        /*05ca*/ 	.byte	0x15
	.zero		1


	//   ....[76]....
        /*05cc*/ 	.word	0x00004a70
        /*05d0*/ 	.word	0x000000ff
        /*05d4*/ 	.word	0x00000000
        /*05d8*/ 	.short	0x0101
        /*05da*/ 	.byte	0x06
	.zero		1


	//   ....[77]....
        /*05dc*/ 	.word	0x00004a80
        /*05e0*/ 	.word	0x000000ff
        /*05e4*/ 	.word	0x00000068
        /*05e8*/ 	.short	0x010a
        /*05ea*/ 	.byte	0x15
	.zero		1


	//   ....[78]....
        /*05ec*/ 	.word	0x00004c70
        /*05f0*/ 	.word	0x000000ff
        /*05f4*/ 	.word	0x00000048
        /*05f8*/ 	.short	0x010b
        /*05fa*/ 	.byte	0x15
	.zero		1


	//   ....[79]....
        /*05fc*/ 	.word	0x00004c80
        /*0600*/ 	.word	0x000000ff
        /*0604*/ 	.word	0x00000000
        /*0608*/ 	.short	0x0101
        /*060a*/ 	.byte	0x25
	.zero		1


	//   ....[80]....
        /*060c*/ 	.word	0x00004cb0
        /*0610*/ 	.word	0x000000ff
        /*0614*/ 	.word	0x00000050
        /*0618*/ 	.short	0x010a
        /*061a*/ 	.byte	0x15
	.zero		1


	//   ....[81]....
        /*061c*/ 	.word	0x00004cd0
        /*0620*/ 	.word	0x000000ff
        /*0624*/ 	.word	0x00000058
        /*0628*/ 	.short	0x010a
        /*062a*/ 	.byte	0x15
	.zero		1


	//   ....[82]....
        /*062c*/ 	.word	0x00004cf0
        /*0630*/ 	.word	0x000000ff
        /*0634*/ 	.word	0x00000060
        /*0638*/ 	.short	0x010a
        /*063a*/ 	.byte	0x15
	.zero		1


	//   ....[83]....
        /*063c*/ 	.word	0x00004d30
        /*0640*/ 	.word	0x00000000
        /*0644*/ 	.word	0x00000068
        /*0648*/ 	.short	0x010a
        /*064a*/ 	.byte	0xff
	.zero		1


	//   ....[84]....
        /*064c*/ 	.word	0x00005040
        /*0650*/ 	.word	0x00000003
        /*0654*/ 	.word	0x00000080
        /*0658*/ 	.short	0x010a
        /*065a*/ 	.byte	0xff
	.zero		1


	//   ....[85]....
        /*065c*/ 	.word	0x000051c0
        /*0660*/ 	.word	0x00000000
        /*0664*/ 	.word	0x00000000
        /*0668*/ 	.short	0x0101
        /*066a*/ 	.byte	0xff
	.zero		1


	//   ....[86]....
        /*066c*/ 	.word	0x00005d30
        /*0670*/ 	.word	0x000000ff
        /*0674*/ 	.word	0x00000030
        /*0678*/ 	.short	0x010a
        /*067a*/ 	.byte	0x2c
	.zero		1


	//   ....[87]....
        /*067c*/ 	.word	0x00005d70
        /*0680*/ 	.word	0x00000063
        /*0684*/ 	.word	0x000000a0
        /*0688*/ 	.short	0x010a
        /*068a*/ 	.byte	0xff
	.zero		1


	//   ....[88]....
        /*068c*/ 	.word	0x00005e60
        /*0690*/ 	.word	0x000000ff
        /*0694*/ 	.word	0x00000030
        /*0698*/ 	.short	0x010a
        /*069a*/ 	.byte	0x2c
	.zero		1


	//   ....[89]....
        /*069c*/ 	.word	0x00005f50
        /*06a0*/ 	.word	0x00000063
        /*06a4*/ 	.word	0x000000a0
        /*06a8*/ 	.short	0x010a
        /*06aa*/ 	.byte	0xff
	.zero		1


	//   ....[90]....
        /*06ac*/ 	.word	0x00006a20
        /*06b0*/ 	.word	0x00000000
        /*06b4*/ 	.word	0x00000000
        /*06b8*/ 	.short	0x0101
        /*06ba*/ 	.byte	0xff
	.zero		1


	//   ....[91]....
        /*06bc*/ 	.word	0x00006a30
        /*06c0*/ 	.word	0x00000003
        /*06c4*/ 	.word	0x00000030
        /*06c8*/ 	.short	0x010a
        /*06ca*/ 	.byte	0xff
	.zero		1


	//   ....[92]....
        /*06cc*/ 	.word	0x00006b10
        /*06d0*/ 	.word	0x00000003
        /*06d4*/ 	.word	0x00000030
        /*06d8*/ 	.short	0x010a
        /*06da*/ 	.byte	0xff
	.zero		1


	//   ....[93]....
        /*06dc*/ 	.word	0x00007680
        /*06e0*/ 	.word	0x0000003d
        /*06e4*/ 	.word	0x00000000
        /*06e8*/ 	.short	0x0101
        /*06ea*/ 	.byte	0xff
	.zero		1


	//   ....[94]....
        /*06ec*/ 	.word	0x000076a0
        /*06f0*/ 	.word	0x0000003e
        /*06f4*/ 	.word	0x00000030
        /*06f8*/ 	.short	0x010a
        /*06fa*/ 	.byte	0xff
	.zero		1


	//   ....[95]....
        /*06fc*/ 	.word	0x00007770
        /*0700*/ 	.word	0x0000003e
        /*0704*/ 	.word	0x00000030
        /*0708*/ 	.short	0x010a
        /*070a*/ 	.byte	0xff
	.zero		1


	//   ....[96]....
        /*070c*/ 	.word	0x000082e0
        /*0710*/ 	.word	0x0000003d
        /*0714*/ 	.word	0x00000000
        /*0718*/ 	.short	0x0101
        /*071a*/ 	.byte	0xff
	.zero		1


	//   ....[97]....
        /*071c*/ 	.word	0x00008300
        /*0720*/ 	.word	0x0000003e
        /*0724*/ 	.word	0x00000030
        /*0728*/ 	.short	0x010a
        /*072a*/ 	.byte	0xff
	.zero		1


	//   ....[98]....
        /*072c*/ 	.word	0x000083d0
        /*0730*/ 	.word	0x0000003e
        /*0734*/ 	.word	0x00000030
        /*0738*/ 	.short	0x010a
        /*073a*/ 	.byte	0xff
	.zero		1


	//   ....[99]....
        /*073c*/ 	.word	0x00008730
        /*0740*/ 	.word	0x000000ff
        /*0744*/ 	.word	0x00000000
        /*0748*/ 	.short	0x0101
        /*074a*/ 	.byte	0x04
	.zero		1


	//   ....[100]....
        /*074c*/ 	.word	0x00008fa0
        /*0750*/ 	.word	0x00000002
        /*0754*/ 	.word	0x00000000
        /*0758*/ 	.short	0x0101
        /*075a*/ 	.byte	0xff
	.zero		1


	//   ....[101]....
        /*075c*/ 	.word	0x00009230
        /*0760*/ 	.word	0x000000ff
        /*0764*/ 	.word	0x00000000
        /*0768*/ 	.short	0x0101
        /*076a*/ 	.byte	0x04
	.zero		1


	//   ....[102]....
        /*076c*/ 	.word	0x00009250
        /*0770*/ 	.word	0x00000003
        /*0774*/ 	.word	0x000000f0
        /*0778*/ 	.short	0x010a
        /*077a*/ 	.byte	0xff
	.zero		1


	//   ....[103]....
        /*077c*/ 	.word	0x000092b0
        /*0780*/ 	.word	0x00000000
        /*0784*/ 	.word	0x00000018
        /*0788*/ 	.short	0x010a
        /*078a*/ 	.byte	0xff
	.zero		1


	//   ....[104]....
        /*078c*/ 	.word	0x00009310
        /*0790*/ 	.word	0x00000000
        /*0794*/ 	.word	0x00000018
        /*0798*/ 	.short	0x010a
        /*079a*/ 	.byte	0xff
	.zero		1


	//   ....[105]....
        /*079c*/ 	.word	0x00009360
        /*07a0*/ 	.word	0x00000003
        /*07a4*/ 	.word	0x00000080
        /*07a8*/ 	.short	0x010a
        /*07aa*/ 	.byte	0xff
	.zero		1


	//   ....[106]....
        /*07ac*/ 	.word	0x000093c0
        /*07b0*/ 	.word	0x00000000
        /*07b4*/ 	.word	0x00000000
        /*07b8*/ 	.short	0x010a
        /*07ba*/ 	.byte	0xff
	.zero		1


	//   ....[107]....
        /*07bc*/ 	.word	0x00009420
        /*07c0*/ 	.word	0x00000000
        /*07c4*/ 	.word	0x00000000
        /*07c8*/ 	.short	0x010a
        /*07ca*/ 	.byte	0xff
	.zero		1


	//   ....[108]....
        /*07cc*/ 	.word	0x00009470
        /*07d0*/ 	.word	0x00000002
        /*07d4*/ 	.word	0x000000e0
        /*07d8*/ 	.short	0x010a
        /*07da*/ 	.byte	0xff
	.zero		1


	//   ....[109]....
        /*07dc*/ 	.word	0x000094d0
        /*07e0*/ 	.word	0x00000002
        /*07e4*/ 	.word	0x00000090
        /*07e8*/ 	.short	0x010a
        /*07ea*/ 	.byte	0xff
	.zero		1


	//   ....[110]....
        /*07ec*/ 	.word	0x00009520
        /*07f0*/ 	.word	0x00000002
        /*07f4*/ 	.word	0x00000080
        /*07f8*/ 	.short	0x010a
        /*07fa*/ 	.byte	0xff
	.zero		1


	//   ....[111]....
        /*07fc*/ 	.word	0x00009580
        /*0800*/ 	.word	0x00000000
        /*0804*/ 	.word	0x00000090
        /*0808*/ 	.short	0x010a
        /*080a*/ 	.byte	0xff
	.zero		1


	//   ....[112]....
        /*080c*/ 	.word	0x000095d0
        /*0810*/ 	.word	0x00000000
        /*0814*/ 	.word	0x00000080
        /*0818*/ 	.short	0x010a
        /*081a*/ 	.byte	0xff
	.zero		1


	//   ....[113]....
        /*081c*/ 	.word	0x00009630
        /*0820*/ 	.word	0x00000003
        /*0824*/ 	.word	0x000000c0
        /*0828*/ 	.short	0x010a
        /*082a*/ 	.byte	0xff
	.zero		1


	//   ....[114]....
        /*082c*/ 	.word	0x00009690
        /*0830*/ 	.word	0x00000000
        /*0834*/ 	.word	0x00000000
        /*0838*/ 	.short	0x010a
        /*083a*/ 	.byte	0xff
	.zero		1


	//   ....[115]....
        /*083c*/ 	.word	0x000096f0
        /*0840*/ 	.word	0x00000000
        /*0844*/ 	.word	0x00000000
        /*0848*/ 	.short	0x010a
        /*084a*/ 	.byte	0xff
	.zero		1


	//   ....[116]....
        /*084c*/ 	.word	0x00009750
        /*0850*/ 	.word	0x00000000
        /*0854*/ 	.word	0x00000000
        /*0858*/ 	.short	0x010a
        /*085a*/ 	.byte	0xff
	.zero		1


	//   ....[117]....
        /*085c*/ 	.word	0x000097b0
        /*0860*/ 	.word	0x00000000
        /*0864*/ 	.word	0x00000000
        /*0868*/ 	.short	0x010a
        /*086a*/ 	.byte	0xff
	.zero		1


	//   ....[118]....
        /*086c*/ 	.word	0x00009810
        /*0870*/ 	.word	0x00000000
        /*0874*/ 	.word	0x00000000
        /*0878*/ 	.short	0x010a
        /*087a*/ 	.byte	0xff
	.zero		1


	//   ....[119]....
        /*087c*/ 	.word	0x00009860
        /*0880*/ 	.word	0x0000000c
        /*0884*/ 	.word	0x00000080
        /*0888*/ 	.short	0x010a
        /*088a*/ 	.byte	0xff
	.zero		1


	//   ....[120]....
        /*088c*/ 	.word	0x000098c0
        /*0890*/ 	.word	0x00000000
        /*0894*/ 	.word	0x00000078
        /*0898*/ 	.short	0x010a
        /*089a*/ 	.byte	0xff
	.zero		1


	//   ....[121]....
        /*089c*/ 	.word	0x00009920
        /*08a0*/ 	.word	0x00000000
        /*08a4*/ 	.word	0x00000050
        /*08a8*/ 	.short	0x010a
        /*08aa*/ 	.byte	0xff
	.zero		1


	//   ....[122]....
        /*08ac*/ 	.word	0x00009980
        /*08b0*/ 	.word	0x00000000
        /*08b4*/ 	.word	0x00000058
        /*08b8*/ 	.short	0x010a
        /*08ba*/ 	.byte	0xff
	.zero		1


	//   ....[123]....
        /*08bc*/ 	.word	0x000099e0
        /*08c0*/ 	.word	0x00000000
        /*08c4*/ 	.word	0x00000060
        /*08c8*/ 	.short	0x010a
        /*08ca*/ 	.byte	0xff
	.zero		1


	//   ....[124]....
        /*08cc*/ 	.word	0x00009a40
        /*08d0*/ 	.word	0x00000000
        /*08d4*/ 	.word	0x00000068
        /*08d8*/ 	.short	0x010a
        /*08da*/ 	.byte	0xff
	.zero		1


	//   ....[125]....
        /*08dc*/ 	.word	0x00009aa0
        /*08e0*/ 	.word	0x00000000
        /*08e4*/ 	.word	0x00000050
        /*08e8*/ 	.short	0x010a
        /*08ea*/ 	.byte	0xff
	.zero		1


	//   ....[126]....
        /*08ec*/ 	.word	0x00009b00
        /*08f0*/ 	.word	0x00000000
        /*08f4*/ 	.word	0x00000058
        /*08f8*/ 	.short	0x010a
        /*08fa*/ 	.byte	0xff
	.zero		1


	//   ....[127]....
        /*08fc*/ 	.word	0x00009b60
        /*0900*/ 	.word	0x00000000
        /*0904*/ 	.word	0x00000060
        /*0908*/ 	.short	0x010a
        /*090a*/ 	.byte	0xff
	.zero		1


	//   ....[128]....
        /*090c*/ 	.word	0x00009bb0
        /*0910*/ 	.word	0x00000003
        /*0914*/ 	.word	0x00000080
        /*0918*/ 	.short	0x010a
        /*091a*/ 	.byte	0xff
	.zero		1


	//   ....[129]....
        /*091c*/ 	.word	0x00009c10
        /*0920*/ 	.word	0x00000002
        /*0924*/ 	.word	0x00000030
        /*0928*/ 	.short	0x010a
        /*092a*/ 	.byte	0xff
	.zero		1


	//   ....[130]....
        /*092c*/ 	.word	0x00009c60
        /*0930*/ 	.word	0x00000063
        /*0934*/ 	.word	0x000000a0
        /*0938*/ 	.short	0x010a
        /*093a*/ 	.byte	0xff
	.zero		1


	//   ....[131]....
        /*093c*/ 	.word	0x00009cb0
        /*0940*/ 	.word	0x00000003
        /*0944*/ 	.word	0x00000030
        /*0948*/ 	.short	0x010a
        /*094a*/ 	.byte	0xff
	.zero		1


	//   ....[132]....
        /*094c*/ 	.word	0x00009d00
        /*0950*/ 	.word	0x0000003e
        /*0954*/ 	.word	0x00000030
        /*0958*/ 	.short	0x010a
        /*095a*/ 	.byte	0xff
	.zero		1


	//   ....[133]....
        /*095c*/ 	.word	0x00009d50
        /*0960*/ 	.word	0x0000003e
        /*0964*/ 	.word	0x00000030
        /*0968*/ 	.short	0x010a
        /*096a*/ 	.byte	0xff
	.zero		1


	//----- nvinfo : EIATTR_NUM_MBARRIERS
	.align		4
.L_47:
        /*096c*/ 	.byte	0x03, 0x38
        /*096e*/ 	.short	0x0020


	//----- nvinfo : EIATTR_EXIT_INSTR_OFFSETS
	.align		4
        /*0970*/ 	.byte	0x04, 0x1c
        /*0972*/ 	.short	(.L_49 - .L_48)


	//   ....[0]....
.L_48:
        /*0974*/ 	.word	0x00002880


	//   ....[1]....
        /*0978*/ 	.word	0x00002d70


	//   ....[2]....
        /*097c*/ 	.word	0x00002dd0


	//   ....[3]....
        /*0980*/ 	.word	0x00003c00


	//   ....[4]....
        /*0984*/ 	.word	0x00004d60


	//   ....[5]....
        /*0988*/ 	.word	0x00004da0


	//   ....[6]....
        /*098c*/ 	.word	0x00009120


	//   ....[7]....
        /*0990*/ 	.word	0x000091a0


	//   ....[8]....
        /*0994*/ 	.word	0x000091d0


	//   ....[9]....
        /*0998*/ 	.word	0x00009240


	//----- nvinfo : EIATTR_MAX_THREADS
	.align		4
.L_49:
        /*099c*/ 	.byte	0x04, 0x05
        /*099e*/ 	.short	(.L_51 - .L_50)
.L_50:
        /*09a0*/ 	.word	0x00000100
        /*09a4*/ 	.word	0x00000001
        /*09a8*/ 	.word	0x00000001


	//----- nvinfo : EIATTR_CRS_STACK_SIZE
	.align		4
.L_51:
        /*09ac*/ 	.byte	0x04, 0x1e
        /*09ae*/ 	.short	(.L_53 - .L_52)
.L_52:
        /*09b0*/ 	.word	0x00000000


	//----- nvinfo : EIATTR_CBANK_PARAM_SIZE
	.align		4
.L_53:
        /*09b4*/ 	.byte	0x03, 0x19
        /*09b6*/ 	.short	0x0800


	//----- nvinfo : EIATTR_PARAM_CBANK
	.align		4
        /*09b8*/ 	.byte	0x04, 0x0a
        /*09ba*/ 	.short	(.L_55 - .L_54)
	.align		4
.L_54:
        /*09bc*/ 	.word	index@(.nv.constant0._ZN7cutlass13device_kernelINS_4gemm6kernel13GemmUniversalIN4cute5tupleIJiiiiEEENS1_10collective13CollectiveMmaINS1_35MainloopSm100TmaUmmaWarpSpecializedILi3ELi2ELi4ENS5_IJNS4_1CILi1EEENSA_ILi2EEESB_EEEEENS5_IJNSA_ILi128EEESF_NSA_ILi32EEEEEENS_10bfloat16_tENS5_IJlSB_lEEESI_SJ_NS4_8TiledMMAINS4_8MMA_AtomIJNS4_20SM100_MMA_F16BF16_SSISI_SI_fLi128ELi128ELNS4_4UMMA5MajorE0ELSO_0ELNSN_7ScaleInE0ELSP_0EEEEEENS4_6LayoutINS5_IJSB_SB_SB_EEENS5_IJNSA_ILi0EEESU_SU_EEEEENS5_IJNS4_10UnderscoreESX_SX_EEEEENS4_23SM90_TMA_LOAD_MULTICASTENS4_14ComposedLayoutINS4_7SwizzleILi2ELi4ELi3EEENS4_18smem_ptr_flag_bitsILi16EEENSS_INS5_IJNSA_ILi8EEESG_EEENS5_IJSG_SB_EEEEEEEvNS4_8identityENS4_13SM90_TMA_LOADES1A_vS1B_EENS_8epilogue10collective18CollectiveEpilogueINS1E_23Sm100TmaWarpSpecializedILi4ELi2ELi32ELb1ELb0EEEJSH_NS5_IJNSS_ISF_SB_EENSS_ISG_SB_EEEEESI_SJ_SI_SJ_NS1E_6fusion15FusionCallbacksIS1I_NS1M_17LinearCombinationISI_fSI_fLNS_15FloatRoundStyleE2EEESH_S1L_JEEENS4_5SM1004TMEM4LOAD26SM100_TMEM_LOAD_32dp32b32xES1C_S1A_NS4_39AutoVectorizingCopyWithAssumedAlignmentILi128EEENS4_14SM90_TMA_STOREES1A_S1X_S1X_EEEvvEEEEvNT_6ParamsE)
        /*09c0*/ 	.short	0x0380
        /*09c2*/ 	.short	0x0800


	//----- nvinfo : EIATTR_SW_WAR
	.align		4
.L_55:
        /*09c4*/ 	.byte	0x04, 0x36
        /*09c6*/ 	.short	(.L_57 - .L_56)
.L_56:
        /*09c8*/ 	.word	0x00000008
.L_57:


//--------------------- .nv.callgraph             --------------------------
	.section	.nv.callgraph,"",@"SHT_CUDA_CALLGRAPH"
	.align	4
	.sectionentsize	8
	.align		4
        /*0000*/ 	.word	0x00000000
	.align		4
        /*0004*/ 	.word	0xffffffff
	.align		4
        /*0008*/ 	.word	index@(_ZN7cutlass13device_kernelINS_4gemm6kernel13GemmUniversalIN4cute5tupleIJiiiiEEENS1_10collective13CollectiveMmaINS1_35MainloopSm100TmaUmmaWarpSpecializedILi3ELi2ELi4ENS5_IJNS4_1CILi1EEENSA_ILi2EEESB_EEEEENS5_IJNSA_ILi128EEESF_NSA_ILi32EEEEEENS_10bfloat16_tENS5_IJlSB_lEEESI_SJ_NS4_8TiledMMAINS4_8MMA_AtomIJNS4_20SM100_MMA_F16BF16_SSISI_SI_fLi128ELi128ELNS4_4UMMA5MajorE0ELSO_0ELNSN_7ScaleInE0ELSP_0EEEEEENS4_6LayoutINS5_IJSB_SB_SB_EEENS5_IJNSA_ILi0EEESU_SU_EEEEENS5_IJNS4_10UnderscoreESX_SX_EEEEENS4_23SM90_TMA_LOAD_MULTICASTENS4_14ComposedLayoutINS4_7SwizzleILi2ELi4ELi3EEENS4_18smem_ptr_flag_bitsILi16EEENSS_INS5_IJNSA_ILi8EEESG_EEENS5_IJSG_SB_EEEEEEEvNS4_8identityENS4_13SM90_TMA_LOADES1A_vS1B_EENS_8epilogue10collective18CollectiveEpilogueINS1E_23Sm100TmaWarpSpecializedILi4ELi2ELi32ELb1ELb0EEEJSH_NS5_IJNSS_ISF_SB_EENSS_ISG_SB_EEEEESI_SJ_SI_SJ_NS1E_6fusion15FusionCallbacksIS1I_NS1M_17LinearCombinationISI_fSI_fLNS_15FloatRoundStyleE2EEESH_S1L_JEEENS4_5SM1004TMEM4LOAD26SM100_TMEM_LOAD_32dp32b32xES1C_S1A_NS4_39AutoVectorizingCopyWithAssumedAlignmentILi128EEENS4_14SM90_TMA_STOREES1A_S1X_S1X_EEEvvEEEEvNT_6ParamsE)
	.align		4
        /*000c*/ 	.word	index@(__assertfail)
	.align		4
        /*0010*/ 	.word	0x00000000
	.align		4
        /*0014*/ 	.word	0xfffffffe
	.align		4
        /*0018*/ 	.word	0x00000000
	.align		4
        /*001c*/ 	.word	0xfffffffd
	.align		4
        /*0020*/ 	.word	0x00000000
	.align		4
        /*0024*/ 	.word	0xfffffffc


//--------------------- .nv.constant4             --------------------------
	.section	.nv.constant4,"a",@progbits
	.align	8
	.align		8
.nv.constant4:
        /*0000*/ 	.dword	__assertfail
	.align		8
        /*0008*/ 	.dword	__unnamed_1
	.align		8
        /*0010*/ 	.dword	__unnamed_2
	.align		8
        /*0018*/ 	.dword	_ZN39_INTERNAL_bf42c246_4_k_cu_dd75731b_75194cuda3std3__45__cpo5beginE
	.align		8
        /*0020*/ 	.dword	_ZN39_INTERNAL_bf42c246_4_k_cu_dd75731b_75194cuda3std3__45__cpo3endE
	.align		8
        /*0028*/ 	.dword	_ZN39_INTERNAL_bf42c246_4_k_cu_dd75731b_75194cuda3std3__45__cpo6cbeginE
	.align		8
        /*0030*/ 	.dword	_ZN39_INTERNAL_bf42c246_4_k_cu_dd75731b_75194cuda3std3__45__cpo4cendE
	.align		8
        /*0038*/ 	.dword	_ZN39_INTERNAL_bf42c246_4_k_cu_dd75731b_75194cuda3std3__441_GLOBAL__N__bf42c246_4_k_cu_dd75731b_75196ignoreE
	.align		8
        /*0040*/ 	.dword	_ZN39_INTERNAL_bf42c246_4_k_cu_dd75731b_75194cuda3std3__419piecewise_constructE
	.align		8
        /*0048*/ 	.dword	_ZN39_INTERNAL_bf42c246_4_k_cu_dd75731b_75194cuda3std3__48in_placeE
	.align		8
        /*0050*/ 	.dword	_ZN39_INTERNAL_bf42c246_4_k_cu_dd75731b_75194cuda3std6ranges3__45__cpo4swapE
	.align		8
        /*0058*/ 	.dword	_ZN39_INTERNAL_bf42c246_4_k_cu_dd75731b_75194cuda3std6ranges3__45__cpo9iter_moveE
	.align		8
        /*0060*/ 	.dword	_ZN39_INTERNAL_bf42c246_4_k_cu_dd75731b_75194cute7productE
	.align		8
        /*0068*/ 	.dword	_ZN39_INTERNAL_bf42c246_4_k_cu_dd75731b_75194cute1_E
	.align		8
        /*0070*/ 	.dword	$str$25
	.align		8
        /*0078*/ 	.dword	$str$26
	.align		8
        /*0080*/ 	.dword	$str$27
	.align		8
        /*0088*/ 	.dword	$str$28


//--------------------- .text._ZN7cutlass13device_kernelINS_4gemm6kernel13GemmUniversalIN4cute5tupleIJiiiiEEENS1_10collective13CollectiveMmaINS1_35MainloopSm100TmaUmmaWarpSpecializedILi3ELi2ELi4ENS5_IJNS4_1CILi1EEENSA_ILi2EEESB_EEEEENS5_IJNSA_ILi128EEESF_NSA_ILi32EEEEEENS_10bfloat16_tENS5_IJlSB_lEEESI_SJ_NS4_8TiledMMAINS4_8MMA_AtomIJNS4_20SM100_MMA_F16BF16_SSISI_SI_fLi128ELi128ELNS4_4UMMA5MajorE0ELSO_0ELNSN_7ScaleInE0ELSP_0EEEEEENS4_6LayoutINS5_IJSB_SB_SB_EEENS5_IJNSA_ILi0EEESU_SU_EEEEENS5_IJNS4_10UnderscoreESX_SX_EEEEENS4_23SM90_TMA_LOAD_MULTICASTENS4_14ComposedLayoutINS4_7SwizzleILi2ELi4ELi3EEENS4_18smem_ptr_flag_bitsILi16EEENSS_INS5_IJNSA_ILi8EEESG_EEENS5_IJSG_SB_EEEEEEEvNS4_8identityENS4_13SM90_TMA_LOADES1A_vS1B_EENS_8epilogue10collective18CollectiveEpilogueINS1E_23Sm100TmaWarpSpecializedILi4ELi2ELi32ELb1ELb0EEEJSH_NS5_IJNSS_ISF_SB_EENSS_ISG_SB_EEEEESI_SJ_SI_SJ_NS1E_6fusion15FusionCallbacksIS1I_NS1M_17LinearCombinationISI_fSI_fLNS_15FloatRoundStyleE2EEESH_S1L_JEEENS4_5SM1004TMEM4LOAD26SM100_TMEM_LOAD_32dp32b32xES1C_S1A_NS4_39AutoVectorizingCopyWithAssumedAlignmentILi128EEENS4_14SM90_TMA_STOREES1A_S1X_S1X_EEEvvEEEEvNT_6ParamsE --------------------------
	.section	.text._ZN7cutlass13device_kernelINS_4gemm6kernel13GemmUniversalIN4cute5tupleIJiiiiEEENS1_10collective13CollectiveMmaINS1_35MainloopSm100TmaUmmaWarpSpecializedILi3ELi2ELi4ENS5_IJNS4_1CILi1EEENSA_ILi2EEESB_EEEEENS5_IJNSA_ILi128EEESF_NSA_ILi32EEEEEENS_10bfloat16_tENS5_IJlSB_lEEESI_SJ_NS4_8TiledMMAINS4_8MMA_AtomIJNS4_20SM100_MMA_F16BF16_SSISI_SI_fLi128ELi128ELNS4_4UMMA5MajorE0ELSO_0ELNSN_7ScaleInE0ELSP_0EEEEEENS4_6LayoutINS5_IJSB_SB_SB_EEENS5_IJNSA_ILi0EEESU_SU_EEEEENS5_IJNS4_10UnderscoreESX_SX_EEEEENS4_23SM90_TMA_LOAD_MULTICASTENS4_14ComposedLayoutINS4_7SwizzleILi2ELi4ELi3EEENS4_18smem_ptr_flag_bitsILi16EEENSS_INS5_IJNSA_ILi8EEESG_EEENS5_IJSG_SB_EEEEEEEvNS4_8identityENS4_13SM90_TMA_LOADES1A_vS1B_EENS_8epilogue10collective18CollectiveEpilogueINS1E_23Sm100TmaWarpSpecializedILi4ELi2ELi32ELb1ELb0EEEJSH_NS5_IJNSS_ISF_SB_EENSS_ISG_SB_EEEEESI_SJ_SI_SJ_NS1E_6fusion15FusionCallbacksIS1I_NS1M_17LinearCombinationISI_fSI_fLNS_15FloatRoundStyleE2EEESH_S1L_JEEENS4_5SM1004TMEM4LOAD26SM100_TMEM_LOAD_32dp32b32xES1C_S1A_NS4_39AutoVectorizingCopyWithAssumedAlignmentILi128EEENS4_14SM90_TMA_STOREES1A_S1X_S1X_EEEvvEEEEvNT_6ParamsE,"ax",@progbits
	.align	128
.text._ZN7cutlass13device_kernelINS_4gemm6kernel13GemmUniversalIN4cute5tupleIJiiiiEEENS1_10collective13CollectiveMmaINS1_35MainloopSm100TmaUmmaWarpSpecializedILi3ELi2ELi4ENS5_IJNS4_1CILi1EEENSA_ILi2EEESB_EEEEENS5_IJNSA_ILi128EEESF_NSA_ILi32EEEEEENS_10bfloat16_tENS5_IJlSB_lEEESI_SJ_NS4_8TiledMMAINS4_8MMA_AtomIJNS4_20SM100_MMA_F16BF16_SSISI_SI_fLi128ELi128ELNS4_4UMMA5MajorE0ELSO_0ELNSN_7ScaleInE0ELSP_0EEEEEENS4_6LayoutINS5_IJSB_SB_SB_EEENS5_IJNSA_ILi0EEESU_SU_EEEEENS5_IJNS4_10UnderscoreESX_SX_EEEEENS4_23SM90_TMA_LOAD_MULTICASTENS4_14ComposedLayoutINS4_7SwizzleILi2ELi4ELi3EEENS4_18smem_ptr_flag_bitsILi16EEENSS_INS5_IJNSA_ILi8EEESG_EEENS5_IJSG_SB_EEEEEEEvNS4_8identityENS4_13SM90_TMA_LOADES1A_vS1B_EENS_8epilogue10collective18CollectiveEpilogueINS1E_23Sm100TmaWarpSpecializedILi4ELi2ELi32ELb1ELb0EEEJSH_NS5_IJNSS_ISF_SB_EENSS_ISG_SB_EEEEESI_SJ_SI_SJ_NS1E_6fusion15FusionCallbacksIS1I_NS1M_17LinearCombinationISI_fSI_fLNS_15FloatRoundStyleE2EEESH_S1L_JEEENS4_5SM1004TMEM4LOAD26SM100_TMEM_LOAD_32dp32b32xES1C_S1A_NS4_39AutoVectorizingCopyWithAssumedAlignmentILi128EEENS4_14SM90_TMA_STOREES1A_S1X_S1X_EEEvvEEEEvNT_6ParamsE:
        .type           _ZN7cutlass13device_kernelINS_4gemm6kernel13GemmUniversalIN4cute5tupleIJiiiiEEENS1_10collective13CollectiveMmaINS1_35MainloopSm100TmaUmmaWarpSpecializedILi3ELi2ELi4ENS5_IJNS4_1CILi1EEENSA_ILi2EEESB_EEEEENS5_IJNSA_ILi128EEESF_NSA_ILi32EEEEEENS_10bfloat16_tENS5_IJlSB_lEEESI_SJ_NS4_8TiledMMAINS4_8MMA_AtomIJNS4_20SM100_MMA_F16BF16_SSISI_SI_fLi128ELi128ELNS4_4UMMA5MajorE0ELSO_0ELNSN_7ScaleInE0ELSP_0EEEEEENS4_6LayoutINS5_IJSB_SB_SB_EEENS5_IJNSA_ILi0EEESU_SU_EEEEENS5_IJNS4_10UnderscoreESX_SX_EEEEENS4_23SM90_TMA_LOAD_MULTICASTENS4_14ComposedLayoutINS4_7SwizzleILi2ELi4ELi3EEENS4_18smem_ptr_flag_bitsILi16EEENSS_INS5_IJNSA_ILi8EEESG_EEENS5_IJSG_SB_EEEEEEEvNS4_8identityENS4_13SM90_TMA_LOADES1A_vS1B_EENS_8epilogue10collective18CollectiveEpilogueINS1E_23Sm100TmaWarpSpecializedILi4ELi2ELi32ELb1ELb0EEEJSH_NS5_IJNSS_ISF_SB_EENSS_ISG_SB_EEEEESI_SJ_SI_SJ_NS1E_6fusion15FusionCallbacksIS1I_NS1M_17LinearCombinationISI_fSI_fLNS_15FloatRoundStyleE2EEESH_S1L_JEEENS4_5SM1004TMEM4LOAD26SM100_TMEM_LOAD_32dp32b32xES1C_S1A_NS4_39AutoVectorizingCopyWithAssumedAlignmentILi128EEENS4_14SM90_TMA_STOREES1A_S1X_S1X_EEEvvEEEEvNT_6ParamsE,@function
        .size           _ZN7cutlass13device_kernelINS_4gemm6kernel13GemmUniversalIN4cute5tupleIJiiiiEEENS1_10collective13CollectiveMmaINS1_35MainloopSm100TmaUmmaWarpSpecializedILi3ELi2ELi4ENS5_IJNS4_1CILi1EEENSA_ILi2EEESB_EEEEENS5_IJNSA_ILi128EEESF_NSA_ILi32EEEEEENS_10bfloat16_tENS5_IJlSB_lEEESI_SJ_NS4_8TiledMMAINS4_8MMA_AtomIJNS4_20SM100_MMA_F16BF16_SSISI_SI_fLi128ELi128ELNS4_4UMMA5MajorE0ELSO_0ELNSN_7ScaleInE0ELSP_0EEEEEENS4_6LayoutINS5_IJSB_SB_SB_EEENS5_IJNSA_ILi0EEESU_SU_EEEEENS5_IJNS4_10UnderscoreESX_SX_EEEEENS4_23SM90_TMA_LOAD_MULTICASTENS4_14ComposedLayoutINS4_7SwizzleILi2ELi4ELi3EEENS4_18smem_ptr_flag_bitsILi16EEENSS_INS5_IJNSA_ILi8EEESG_EEENS5_IJSG_SB_EEEEEEEvNS4_8identityENS4_13SM90_TMA_LOADES1A_vS1B_EENS_8epilogue10collective18CollectiveEpilogueINS1E_23Sm100TmaWarpSpecializedILi4ELi2ELi32ELb1ELb0EEEJSH_NS5_IJNSS_ISF_SB_EENSS_ISG_SB_EEEEESI_SJ_SI_SJ_NS1E_6fusion15FusionCallbacksIS1I_NS1M_17LinearCombinationISI_fSI_fLNS_15FloatRoundStyleE2EEESH_S1L_JEEENS4_5SM1004TMEM4LOAD26SM100_TMEM_LOAD_32dp32b32xES1C_S1A_NS4_39AutoVectorizingCopyWithAssumedAlignmentILi128EEENS4_14SM90_TMA_STOREES1A_S1X_S1X_EEEvvEEEEvNT_6ParamsE,(.L_x_180 - _ZN7cutlass13device_kernelINS_4gemm6kernel13GemmUniversalIN4cute5tupleIJiiiiEEENS1_10collective13CollectiveMmaINS1_35MainloopSm100TmaUmmaWarpSpecializedILi3ELi2ELi4ENS5_IJNS4_1CILi1EEENSA_ILi2EEESB_EEEEENS5_IJNSA_ILi128EEESF_NSA_ILi32EEEEEENS_10bfloat16_tENS5_IJlSB_lEEESI_SJ_NS4_8TiledMMAINS4_8MMA_AtomIJNS4_20SM100_MMA_F16BF16_SSISI_SI_fLi128ELi128ELNS4_4UMMA5MajorE0ELSO_0ELNSN_7ScaleInE0ELSP_0EEEEEENS4_6LayoutINS5_IJSB_SB_SB_EEENS5_IJNSA_ILi0EEESU_SU_EEEEENS5_IJNS4_10UnderscoreESX_SX_EEEEENS4_23SM90_TMA_LOAD_MULTICASTENS4_14ComposedLayoutINS4_7SwizzleILi2ELi4ELi3EEENS4_18smem_ptr_flag_bitsILi16EEENSS_INS5_IJNSA_ILi8EEESG_EEENS5_IJSG_SB_EEEEEEEvNS4_8identityENS4_13SM90_TMA_LOADES1A_vS1B_EENS_8epilogue10collective18CollectiveEpilogueINS1E_23Sm100TmaWarpSpecializedILi4ELi2ELi32ELb1ELb0EEEJSH_NS5_IJNSS_ISF_SB_EENSS_ISG_SB_EEEEESI_SJ_SI_SJ_NS1E_6fusion15FusionCallbacksIS1I_NS1M_17LinearCombinationISI_fSI_fLNS_15FloatRoundStyleE2EEESH_S1L_JEEENS4_5SM1004TMEM4LOAD26SM100_TMEM_LOAD_32dp32b32xES1C_S1A_NS4_39AutoVectorizingCopyWithAssumedAlignmentILi128EEENS4_14SM90_TMA_STOREES1A_S1X_S1X_EEEvvEEEEvNT_6ParamsE)
        .other          _ZN7cutlass13device_kernelINS_4gemm6kernel13GemmUniversalIN4cute5tupleIJiiiiEEENS1_10collective13CollectiveMmaINS1_35MainloopSm100TmaUmmaWarpSpecializedILi3ELi2ELi4ENS5_IJNS4_1CILi1EEENSA_ILi2EEESB_EEEEENS5_IJNSA_ILi128EEESF_NSA_ILi32EEEEEENS_10bfloat16_tENS5_IJlSB_lEEESI_SJ_NS4_8TiledMMAINS4_8MMA_AtomIJNS4_20SM100_MMA_F16BF16_SSISI_SI_fLi128ELi128ELNS4_4UMMA5MajorE0ELSO_0ELNSN_7ScaleInE0ELSP_0EEEEEENS4_6LayoutINS5_IJSB_SB_SB_EEENS5_IJNSA_ILi0EEESU_SU_EEEEENS5_IJNS4_10UnderscoreESX_SX_EEEEENS4_23SM90_TMA_LOAD_MULTICASTENS4_14ComposedLayoutINS4_7SwizzleILi2ELi4ELi3EEENS4_18smem_ptr_flag_bitsILi16EEENSS_INS5_IJNSA_ILi8EEESG_EEENS5_IJSG_SB_EEEEEEEvNS4_8identityENS4_13SM90_TMA_LOADES1A_vS1B_EENS_8epilogue10collective18CollectiveEpilogueINS1E_23Sm100TmaWarpSpecializedILi4ELi2ELi32ELb1ELb0EEEJSH_NS5_IJNSS_ISF_SB_EENSS_ISG_SB_EEEEESI_SJ_SI_SJ_NS1E_6fusion15FusionCallbacksIS1I_NS1M_17LinearCombinationISI_fSI_fLNS_15FloatRoundStyleE2EEESH_S1L_JEEENS4_5SM1004TMEM4LOAD26SM100_TMEM_LOAD_32dp32b32xES1C_S1A_NS4_39AutoVectorizingCopyWithAssumedAlignmentILi128EEENS4_14SM90_TMA_STOREES1A_S1X_S1X_EEEvvEEEEvNT_6ParamsE,@"STO_CUDA_ENTRY STV_DEFAULT"
_ZN7cutlass13device_kernelINS_4gemm6kernel13GemmUniversalIN4cute5tupleIJiiiiEEENS1_10collective13CollectiveMmaINS1_35MainloopSm100TmaUmmaWarpSpecializedILi3ELi2ELi4ENS5_IJNS4_1CILi1EEENSA_ILi2EEESB_EEEEENS5_IJNSA_ILi128EEESF_NSA_ILi32EEEEEENS_10bfloat16_tENS5_IJlSB_lEEESI_SJ_NS4_8TiledMMAINS4_8MMA_AtomIJNS4_20SM100_MMA_F16BF16_SSISI_SI_fLi128ELi128ELNS4_4UMMA5MajorE0ELSO_0ELNSN_7ScaleInE0ELSP_0EEEEEENS4_6LayoutINS5_IJSB_SB_SB_EEENS5_IJNSA_ILi0EEESU_SU_EEEEENS5_IJNS4_10UnderscoreESX_SX_EEEEENS4_23SM90_TMA_LOAD_MULTICASTENS4_14ComposedLayoutINS4_7SwizzleILi2ELi4ELi3EEENS4_18smem_ptr_flag_bitsILi16EEENSS_INS5_IJNSA_ILi8EEESG_EEENS5_IJSG_SB_EEEEEEEvNS4_8identityENS4_13SM90_TMA_LOADES1A_vS1B_EENS_8epilogue10collective18CollectiveEpilogueINS1E_23Sm100TmaWarpSpecializedILi4ELi2ELi32ELb1ELb0EEEJSH_NS5_IJNSS_ISF_SB_EENSS_ISG_SB_EEEEESI_SJ_SI_SJ_NS1E_6fusion15FusionCallbacksIS1I_NS1M_17LinearCombinationISI_fSI_fLNS_15FloatRoundStyleE2EEESH_S1L_JEEENS4_5SM1004TMEM4LOAD26SM100_TMEM_LOAD_32dp32b32xES1C_S1A_NS4_39AutoVectorizingCopyWithAssumedAlignmentILi128EEENS4_14SM90_TMA_STOREES1A_S1X_S1X_EEEvvEEEEvNT_6ParamsE:
[----:B------:R-:W1:Y:S01]  /*0000*/  LDC R1, c[0x0][0x37c] ;  /* 0x0000df00ff017b82 */ /* 0x000e620000000800 */
[----:B------:R-:W2:Y:S01]  /*0010*/  S2R R94, SR_TID.X ;  /* 0x00000000005e7919 */ /* 0x000ea20000002100 */
[----:B------:R-:W3:Y:S01]  /*0020*/  LDCU.64 UR8, c[0x0][0x890] ;  /* 0x00011200ff0877ac */ /* 0x000ee20008000a00 */
[----:B------:R-:W-:Y:S02]  /*0030*/  PRMT R80, RZ, 0x7610, R80 ;  /* 0x00007610ff507816 */ /* 0x000fe40000000050 */
[----:B------:R-:W-:Y:S01]  /*0040*/  ELECT P3, URZ, PT ;  /* 0x0000000000ff782f */ /* 0x000fe20003860000 */
[----:B---3--:R-:W-:-:S04]  /*0050*/  UISETP.NE.U32.AND UP0, UPT, UR8, URZ, UPT ;  /* 0x000000ff0800728c */ /* 0x008fc8000bf05070 */
[----:B------:R-:W-:Y:S01]  /*0060*/  UISETP.NE.AND.EX UP0, UPT, UR9, URZ, UPT, UP0 ;  /* 0x000000ff0900728c */ /* 0x000fe2000bf05300 */
[----:B--2---:R-:W-:-:S05]  /*0070*/  SHF.R.U32.HI R81, RZ, 0x5, R94 ;  /* 0x00000005ff517819 */ /* 0x004fca000001165e */
[----:B------:R-:W2:Y:S02]  /*0080*/  SHFL.IDX PT, R0, R81, RZ, 0x1f ;  /* 0x00001fff51007589 */ /* 0x000ea400000e0000 */
[----:B--2---:R-:W-:Y:S01]  /*0090*/  R2UR UR17, R0 ;  /* 0x00000000001172ca */ /* 0x004fe200000e0000 */
[----:B-1----:R-:W-:-:S14]  /*00a0*/  BRA.U UP0, `(.L_x_0) ;  /* 0x0000000100307547 */ /* 0x002fdc000b800000 */
[----:B------:R-:W1:Y:S02]  /*00b0*/  LDCU.64 UR4, c[0x0][0x888] ;  /* 0x00011100ff0477ac */ /* 0x000e640008000a00 */
[----:B-1----:R-:W-:-:S04]  /*00c0*/  UISETP.NE.U32.AND UP0, UPT, UR4, URZ, UPT ;  /* 0x000000ff0400728c */ /* 0x002fc8000bf05070 */
[----:B------:R-:W-:-:S09]  /*00d0*/  UISETP.NE.AND.EX UP0, UPT, UR5, URZ, UPT, UP0 ;  /* 0x000000ff0500728c */ /* 0x000fd2000bf05300 */
[----:B------:R-:W-:Y:S05]  /*00e0*/  BRA.U !UP0, `(.L_x_1) ;  /* 0x0000000108147547 */ /* 0x000fea000b800000 */
[----:B------:R-:W1:Y:S01]  /*00f0*/  LDC.64 R2, c[0x0][0x888] ;  /* 0x00022200ff027b82 */ /* 0x000e620000000a00 */
[----:B------:R-:W1:Y:S02]  /*0100*/  LDCU.64 UR4, c[0x0][0x358] ;  /* 0x00006b00ff0477ac */ /* 0x000e640008000a00 */
[----:B-1----:R1:W5:Y:S01]  /*0110*/  LDG.E R41, desc[UR4][R2.64] ;  /* 0x0000000402297981 */ /* 0x002362000c1e1900 */
[----:B------:R-:W-:Y:S01]  /*0120*/  HFMA2 R80, -RZ, RZ, 0, 5.9604644775390625e-08 ;  /* 0x00000001ff507431 */ /* 0x000fe200000001ff */
[----:B------:R-:W-:Y:S05]  /*0130*/  BRA `(.L_x_0) ;  /* 0x00000000000c7947 */ /* 0x000fea0003800000 */
.L_x_1:
[----:B------:R-:W1:Y:S01]  /*0140*/  LDCU UR4, c[0x0][0x880] ;  /* 0x00011000ff0477ac */ /* 0x000e620008000800 */
[----:B------:R-:W-:Y:S01]  /*0150*/  HFMA2 R80, -RZ, RZ, 0, 5.9604644775390625e-08 ;  /* 0x00000001ff507431 */ /* 0x000fe200000001ff */
[----:B-1----:R-:W-:-:S07]  /*0160*/  MOV R41, UR4 ;  /* 0x0000000400297c02 */ /* 0x002fce0008000f00 */
.L_x_0:
[----:B------:R-:W2:Y:S02]  /*0170*/  LDCU.64 UR4, c[0x0][0x8b0] ;  /* 0x00011600ff0477ac */ /* 0x000ea40008000a00 */
[----:B--2---:R-:W-:-:S04]  /*0180*/  UISETP.NE.U32.AND UP0, UPT, UR4, URZ, UPT ;  /* 0x000000ff0400728c */ /* 0x004fc8000bf05070 */
[----:B------:R-:W-:-:S09]  /*0190*/  UISETP.NE.AND.EX UP0, UPT, UR5, URZ, UPT, UP0 ;  /* 0x000000ff0500728c */ /* 0x000fd2000bf05300 */
[----:B------:R-:W-:Y:S05]  /*01a0*/  BRA.U UP0, `(.L_x_2) ;  /* 0x0000000100287547 */ /* 0x000fea000b800000 */
[----:B------:R-:W2:Y:S02]  /*01b0*/  LDCU.64 UR4, c[0x0][0x8a8] ;  /* 0x00011500ff0477ac */ /* 0x000ea40008000a00 */
[----:B--2---:R-:W-:-:S04]  /*01c0*/  UISETP.NE.U32.AND UP0, UPT, UR4, URZ, UPT ;  /* 0x000000ff0400728c */ /* 0x004fc8000bf05070 */
[----:B------:R-:W-:-:S09]  /*01d0*/  UISETP.NE.AND.EX UP0, UPT, UR5, URZ, UPT, UP0 ;  /* 0x000000ff0500728c */ /* 0x000fd2000bf05300 */
[----:B------:R-:W-:Y:S05]  /*01e0*/  BRA.U !UP0, `(.L_x_3) ;  /* 0x0000000108107547 */ /* 0x000fea000b800000 */
[----:B------:R-:W2:Y:S01]  /*01f0*/  LDC.64 R38, c[0x0][0x8a8] ;  /* 0x00022a00ff267b82 */ /* 0x000ea20000000a00 */
[----:B------:R-:W2:Y:S02]  /*0200*/  LDCU.64 UR4, c[0x0][0x358] ;  /* 0x00006b00ff0477ac */ /* 0x000ea40008000a00 */
[----:B--2---:R2:W5:Y:S01]  /*0210*/  LDG.E R38, desc[UR4][R38.64] ;  /* 0x0000000426267981 */ /* 0x004562000c1e1900 */
[----:B------:R-:W-:Y:S05]  /*0220*/  BRA `(.L_x_2) ;  /* 0x0000000000087947 */ /* 0x000fea0003800000 */
.L_x_3:
[----:B------:R-:W2:Y:S02]  /*0230*/  LDCU UR4, c[0x0][0x8a0] ;  /* 0x00011400ff0477ac */ /* 0x000ea40008000800 */
[----:B--2---:R-:W-:Y:S02]  /*0240*/  MOV R38, UR4 ;  /* 0x0000000400267c02 */ /* 0x004fe40008000f00 */
.L_x_2:
[----:B------:R-:W-:Y:S01]  /*0250*/  IMAD.U32 R0, RZ, RZ, UR17 ;  /* 0x00000011ff007e24 */ /* 0x000fe2000f8e00ff */
[----:B------:R-:W-:Y:S04]  /*0260*/  BSSY.RECONVERGENT B0, `(.L_x_4) ;  /* 0x000000c000007945 */ /* 0x000fe80003800200 */
[C---:B------:R-:W-:Y:S02]  /*0270*/  ISETP.NE.OR P1, PT, R0.reuse, 0x1, !P3 ;  /* 0x000000010000780c */ /* 0x040fe40005f25670 */
[----:B------:R-:W-:-:S11]  /*0280*/  ISETP.NE.OR P0, PT, R0, 0x3, !P3 ;  /* 0x000000030000780c */ /* 0x000fd60005f05670 */
[----:B------:R-:W-:Y:S05]  /*0290*/  @P1 BRA `(.L_x_5) ;  /* 0x0000000000201947 */ /* 0x000fea0003800000 */
[----:B------:R-:W3:Y:S02]  /*02a0*/  LDCU.64 UR4, c[0x0][0x348] ;  /* 0x00006900ff0477ac */ /* 0x000ee40008000a00 */
[----:B---3--:R-:W-:Y:S02]  /*02b0*/  UIADD3 UR6, UP1, UPT, UR4, 0x80, URZ ;  /* 0x0000008004067890 */ /* 0x008fe4000ff3e0ff */
[----:B------:R-:W-:Y:S02]  /*02c0*/  UIADD3 UR4, UP0, UPT, UR4, 0x180, URZ ;  /* 0x0000018004047890 */ /* 0x000fe4000ff1e0ff */
[----:B------:R-:W-:Y:S02]  /*02d0*/  UIADD3.X UR7, UPT, UPT, URZ, UR5, URZ, UP1, !UPT ;  /* 0x00000005ff077290 */ /* 0x000fe40008ffe4ff */
[----:B------:R-:W-:-:S07]  /*02e0*/  UIADD3.X UR5, UPT, UPT, URZ, UR5, URZ, UP0, !UPT ;  /* 0x00000005ff057290 */ /* 0x000fce00087fe4ff */
[----:B------:R3:W-:Y:S02]  /*02f0*/  UTMACCTL.PF [UR6] ;  /* 0x00000000060079b9 */ /* 0x0007e40008040000 */
[----:B------:R3:W-:Y:S02]  /*0300*/  UTMACCTL.PF [UR4] ;  /* 0x00000000040079b9 */ /* 0x0007e40008040000 */
[----:B---3--:R-:W-:Y:S01]  /*0310*/  NOP ;  /* 0x0000000000007918 */ /* 0x008fe20000000000 */
.L_x_5:
[----:B------:R-:W-:Y:S05]  /*0320*/  BSYNC.RECONVERGENT B0 ;  /* 0x0000000000007941 */ /* 0x000fea0003800200 */
.L_x_4:
[----:B------:R-:W-:Y:S04]  /*0330*/  BSSY.RECONVERGENT B0, `(.L_x_6) ;  /* 0x000000a000007945 */ /* 0x000fe80003800200 */
        /* <DEDUP_REMOVED lines=9> */
.L_x_7:
[----:B------:R-:W-:Y:S05]  /*03d0*/  BSYNC.RECONVERGENT B0 ;  /* 0x0000000000007941 */ /* 0x000fea0003800200 */
.L_x_6:
[----:B------:R-:W3:Y:S01]  /*03e0*/  LDCU.64 UR4, c[0x0][0x888] ;  /* 0x00011100ff0477ac */ /* 0x000ee20008000a00 */
[----:B------:R-:W-:Y:S02]  /*03f0*/  UISETP.EQ.U32.AND UP1, UPT, UR8, URZ, UPT ;  /* 0x000000ff0800728c */ /* 0x000fe4000bf22070 */
[----:B------:R-:W-:Y:S02]  /*0400*/  UPLOP3.LUT UP3, UPT, UPT, UPT, UPT, 0x80, 0x8 ;  /* 0x000000000008789c */ /* 0x000fe40003f6f070 */
[----:B---3--:R-:W-:-:S04]  /*0410*/  UISETP.NE.U32.AND UP0, UPT, UR4, URZ, UPT ;  /* 0x000000ff0400728c */ /* 0x008fc8000bf05070 */
[----:B------:R-:W-:-:S04]  /*0420*/  UISETP.NE.AND.EX UP0, UPT, UR5, URZ, UPT, UP0 ;  /* 0x000000ff0500728c */ /* 0x000fc8000bf05300 */
[----:B------:R-:W-:-:S04]  /*0430*/  UISETP.EQ.OR.EX UP2, UPT, UR9, URZ, !UP0, UP1 ;  /* 0x000000ff0900728c */ /* 0x000fc8000c742710 */
[----:B------:R-:W-:-:S06]  /*0440*/  UP2UR UR4, UPR, URZ, 0x4 ;  /* 0x00000004ff047883 */ /* 0x000fcc0008000000 */
[----:B------:R-:W-:Y:S01]  /*0450*/  MOV R83, UR4 ;  /* 0x0000000400537c02 */ /* 0x000fe20008000f00 */
[----:B------:R-:W-:Y:S06]  /*0460*/  BRA.U !UP2, `(.L_x_8) ;  /* 0x000000010a207547 */ /* 0x000fec000b800000 */
[----:B------:R-:W-:Y:S01]  /*0470*/  UISETP.NE.U32.AND UP1, UPT, UR8, URZ, UPT ;  /* 0x000000ff0800728c */ /* 0x000fe2000bf25070 */
[----:B-----5:R-:W-:Y:S01]  /*0480*/  FSETP.NEU.AND P0, PT, R41, RZ, PT ;  /* 0x000000ff2900720b */ /* 0x020fe20003f0d000 */
[----:B------:R-:W-:Y:S02]  /*0490*/  USEL UR4, URZ, 0xffffffff, UP0 ;  /* 0xffffffffff047887 */ /* 0x000fe40008000000 */
[----:B------:R-:W-:-:S10]  /*04a0*/  UISETP.NE.AND.EX UP1, UPT, UR9, URZ, UPT, UP1 ;  /* 0x000000ff0900728c */ /* 0x000fd4000bf25310 */
[----:B------:R-:W-:Y:S01]  /*04b0*/  VOTEU.ANY UP0, P0 ;  /* 0x0000000000ff7886 */ /* 0x000fe20000000100 */
[----:B------:R-:W-:-:S04]  /*04c0*/  @!UP1 USEL UR4, URZ, 0xffffffff, UP0 ;  /* 0xffffffffff049887 */ /* 0x000fc80008000000 */
[----:B------:R-:W-:-:S04]  /*04d0*/  ULOP3.LUT UR4, UR4, 0x1, URZ, 0xc0, !UPT ;  /* 0x0000000104047892 */ /* 0x000fc8000f8ec0ff */
[----:B------:R-:W-:-:S11]  /*04e0*/  UISETP.NE.U32.AND UP3, UPT, UR4, 0x1, UPT ;  /* 0x000000010400788c */ /* 0x000fd6000bf65070 */
.L_x_8:
[----:B-1----:R-:W1:Y:S01]  /*04f0*/  SHFL.IDX PT, R2, R81, RZ, 0x1f ;  /* 0x00001fff51027589 */ /* 0x002e6200000e0000 */
[----:B------:R-:W-:-:S04]  /*0500*/  UISETP.NE.AND UP0, UPT, UR17, 0x2, UPT ;  /* 0x000000021100788c */ /* 0x000fc8000bf05270 */
[----:B------:R-:W-:Y:S01]  /*0510*/  USEL UR43, URZ, 0x1, UP0 ;  /* 0x00000001ff2b7887 */ /* 0x000fe20008000000 */
[----:B-1----:R-:W-:-:S13]  /*0520*/  ISETP.NE.AND P0, PT, R2, RZ, PT ;  /* 0x000000ff0200720c */ /* 0x002fda0003f05270 */
[----:B------:R-:W-:Y:S05]  /*0530*/  @P0 BRA `(.L_x_9) ;  /* 0x0000000000500947 */ /* 0x000fea0003800000 */
[----:B------:R-:W1:Y:S01]  /*0540*/  S2UR UR4, SR_CgaCtaId ;  /* 0x00000000000479c3 */ /* 0x000e620000008800 */
[----:B------:R-:W-:Y:S01]  /*0550*/  UMOV UR5, 0x400 ;  /* 0x0000040000057882 */ /* 0x000fe20000000000 */
[----:B------:R-:W-:Y:S01]  /*0560*/  UMOV UR8, 0x1 ;  /* 0x0000000100087882 */ /* 0x000fe20000000000 */
[----:B------:R-:W-:Y:S01]  /*0570*/  UMOV UR6, 0x2 ;  /* 0x0000000200067882 */ /* 0x000fe20000000000 */
[----:B------:R-:W-:-:S04]  /*0580*/  UIADD3 UR8, UPT, UPT, -UR8, 0x100000, URZ ;  /* 0x0010000008087890 */ /* 0x000fc8000fffe1ff */
[----:B------:R-:W-:Y:S02]  /*0590*/  USHF.L.U32 UR9, UR8, 0xb, URZ ;  /* 0x0000000b08097899 */ /* 0x000fe400080006ff */
[----:B------:R-:W-:Y:S02]  /*05a0*/  USHF.L.U32 UR8, UR8, 0x1, URZ ;  /* 0x0000000108087899 */ /* 0x000fe400080006ff */
[----:B------:R-:W-:-:S04]  /*05b0*/  UIADD3 UR6, UPT, UPT, -UR6, 0x100000, URZ ;  /* 0x0010000006067890 */ /* 0x000fc8000fffe1ff */
[----:B------:R-:W-:Y:S02]  /*05c0*/  USHF.L.U32 UR7, UR6, 0xb, URZ ;  /* 0x0000000b06077899 */ /* 0x000fe400080006ff */
[----:B------:R-:W-:Y:S01]  /*05d0*/  USHF.L.U32 UR6, UR6, 0x1, URZ ;  /* 0x0000000106067899 */ /* 0x000fe200080006ff */
[----:B------:R-:W-:Y:S01]  /*05e0*/  ELECT P0, URZ, PT ;  /* 0x0000000000ff782f */ /* 0x000fe20003800000 */
[----:B-1----:R-:W-:Y:S01]  /*05f0*/  ULEA UR4, UR4, UR5, 0x18 ;  /* 0x0000000504047291 */ /* 0x002fe2000f8ec0ff */
[----:B------:R-:W1:Y:S11]  /*0600*/  FENCE.VIEW.ASYNC.S ;  /* 0x00000000000073c6 */ /* 0x000e760000000000 */
[----:B-1----:R1:W3:Y:S01]  /*0610*/  SYNCS.EXCH.64 URZ, [UR4], UR8 ;  /* 0x0000000804ff75b2 */ /* 0x0022e20008000100 */
[----:B------:R1:W4:Y:S01]  /*0620*/  SYNCS.EXCH.64 URZ, [UR4+0x18], UR6 ;  /* 0x0000180604ff75b2 */ /* 0x0003220008000100 */
[----:B------:R1:W1:Y:S01]  /*0630*/  SYNCS.EXCH.64 URZ, [UR4+0x8], UR8 ;  /* 0x0000080804ff75b2 */ /* 0x0002620008000100 */
[----:B------:R1:W1:Y:S01]  /*0640*/  SYNCS.EXCH.64 URZ, [UR4+0x20], UR6 ;  /* 0x0000200604ff75b2 */ /* 0x0002620008000100 */
[----:B------:R1:W1:Y:S01]  /*0650*/  SYNCS.EXCH.64 URZ, [UR4+0x10], UR8 ;  /* 0x0000100804ff75b2 */ /* 0x0002620008000100 */
[----:B------:R1:W1:Y:S01]  /*0660*/  SYNCS.EXCH.64 URZ, [UR4+0x28], UR6 ;  /* 0x0000280604ff75b2 */ /* 0x0002620008000100 */
[----:B------:R-:W-:Y:S01]  /*0670*/  NOP ;  /* 0x0000000000007918 */ /* 0x000fe20000000000 */
.L_x_9:
[----:B------:R-:W2:Y:S01]  /*0680*/  SHFL.IDX PT, R2, R81, RZ, 0x1f ;  /* 0x00001fff51027589 */ /* 0x000ea200000e0000 */
[----:B------:R-:W-:Y:S01]  /*0690*/  NOP ;  /* 0x0000000000007918 */ /* 0x000fe20000000000 */
[----:B--2---:R-:W-:-:S13]  /*06a0*/  ISETP.NE.AND P0, PT, R2, 0x1, PT ;  /* 0x000000010200780c */ /* 0x004fda0003f05270 */
[----:B------:R-:W-:Y:S05]  /*06b0*/  @P0 BRA `(.L_x_10) ;  /* 0x0000000000580947 */ /* 0x000fea0003800000 */
[----:B-1----:R-:W1:Y:S01]  /*06c0*/  S2UR UR4, SR_CgaCtaId ;  /* 0x00000000000479c3 */ /* 0x002e620000008800 */
        /* <DEDUP_REMOVED lines=12> */
[----:B-1----:R2:W1:Y:S01]  /*0790*/  SYNCS.EXCH.64 URZ, [UR4+0x30], UR8 ;  /* 0x0000300804ff75b2 */ /* 0x0024620008000100 */
[----:B------:R2:W1:Y:S01]  /*07a0*/  SYNCS.EXCH.64 URZ, [UR4+0x50], UR6 ;  /* 0x0000500604ff75b2 */ /* 0x0004620008000100 */
[----:B------:R2:W1:Y:S01]  /*07b0*/  SYNCS.EXCH.64 URZ, [UR4+0x38], UR8 ;  /* 0x0000380804ff75b2 */ /* 0x0004620008000100 */
[----:B------:R2:W1:Y:S01]  /*07c0*/  SYNCS.EXCH.64 URZ, [UR4+0x58], UR6 ;  /* 0x0000580604ff75b2 */ /* 0x0004620008000100 */
[----:B------:R2:W1:Y:S01]  /*07d0*/  SYNCS.EXCH.64 URZ, [UR4+0x40], UR8 ;  /* 0x0000400804ff75b2 */ /* 0x0004620008000100 */
[----:B------:R2:W1:Y:S01]  /*07e0*/  SYNCS.EXCH.64 URZ, [UR4+0x60], UR6 ;  /* 0x0000600604ff75b2 */ /* 0x0004620008000100 */
[----:B------:R2:W1:Y:S01]  /*07f0*/  SYNCS.EXCH.64 URZ, [UR4+0x48], UR8 ;  /* 0x0000480804ff75b2 */ /* 0x0004620008000100 */
[----:B------:R2:W1:Y:S02]  /*0800*/  SYNCS.EXCH.64 URZ, [UR4+0x68], UR6 ;  /* 0x0000680604ff75b2 */ /* 0x0004640008000100 */
[----:B--2---:R-:W-:Y:S01]  /*0810*/  NOP ;  /* 0x0000000000007918 */ /* 0x004fe20000000000 */
.L_x_10:
[----:B------:R-:W2:Y:S01]  /*0820*/  SHFL.IDX PT, R2, R81, RZ, 0x1f ;  /* 0x00001fff51027589 */ /* 0x000ea200000e0000 */
[----:B------:R-:W-:Y:S01]  /*0830*/  NOP ;  /* 0x0000000000007918 */ /* 0x000fe20000000000 */
[----:B--2---:R-:W-:-:S13]  /*0840*/  ISETP.NE.AND P0, PT, R2, 0x3, PT ;  /* 0x000000030200780c */ /* 0x004fda0003f05270 */
[----:B------:R-:W-:Y:S05]  /*0850*/  @P0 BRA `(.L_x_11) ;  /* 0x0000000000300947 */ /* 0x000fea0003800000 */
[----:B-1----:R-:W1:Y:S01]  /*0860*/  S2UR UR6, SR_CgaCtaId ;  /* 0x00000000000679c3 */ /* 0x002e620000008800 */
[----:B------:R-:W-:Y:S01]  /*0870*/  UMOV UR4, 0x400 ;  /* 0x0000040000047882 */ /* 0x000fe20000000000 */
[----:B------:R-:W-:Y:S01]  /*0880*/  UMOV UR5, 0x20 ;  /* 0x0000002000057882 */ /* 0x000fe20000000000 */
[----:B------:R-:W-:Y:S01]  /*0890*/  ELECT P0, URZ, PT ;  /* 0x0000000000ff782f */ /* 0x000fe20003800000 */
[----:B-1----:R-:W-:Y:S02]  /*08a0*/  ULEA UR6, UR6, UR4, 0x18 ;  /* 0x0000000406067291 */ /* 0x002fe4000f8ec0ff */
[----:B------:R-:W-:-:S04]  /*08b0*/  UIADD3 UR4, UPT, UPT, -UR5, 0x100000, URZ ;  /* 0x0010000005047890 */ /* 0x000fc8000fffe1ff */
[----:B------:R-:W-:Y:S02]  /*08c0*/  USHF.L.U32 UR5, UR4, 0xb, URZ ;  /* 0x0000000b04057899 */ /* 0x000fe400080006ff */
[----:B------:R-:W-:Y:S01]  /*08d0*/  USHF.L.U32 UR4, UR4, 0x1, URZ ;  /* 0x0000000104047899 */ /* 0x000fe200080006ff */
[----:B------:R-:W1:Y:S11]  /*08e0*/  FENCE.VIEW.ASYNC.S ;  /* 0x00000000000073c6 */ /* 0x000e760000000000 */
[----:B-1----:R2:W1:Y:S01]  /*08f0*/  SYNCS.EXCH.64 URZ, [UR6+0x70], UR4 ;  /* 0x0000700406ff75b2 */ /* 0x0024620008000100 */
[----:B------:R2:W1:Y:S02]  /*0900*/  SYNCS.EXCH.64 URZ, [UR6+0x78], UR4 ;  /* 0x0000780406ff75b2 */ /* 0x0004640008000100 */
[----:B--2---:R-:W-:Y:S01]  /*0910*/  NOP ;  /* 0x0000000000007918 */ /* 0x004fe20000000000 */
.L_x_11:
[----:B------:R-:W2:Y:S01]  /*0920*/  SHFL.IDX PT, R2, R81, RZ, 0x1f ;  /* 0x00001fff51027589 */ /* 0x000ea200000e0000 */
[----:B------:R-:W-:Y:S01]  /*0930*/  NOP ;  /* 0x0000000000007918 */ /* 0x000fe20000000000 */
[----:B--2---:R-:W-:-:S13]  /*0940*/  ISETP.NE.AND P0, PT, R2, 0x4, PT ;  /* 0x000000040200780c */ /* 0x004fda0003f05270 */
[----:B------:R-:W-:Y:S05]  /*0950*/  @P0 BRA `(.L_x_12) ;  /* 0x00000000004c0947 */ /* 0x000fea0003800000 */
[----:B-1----:R-:W1:Y:S01]  /*0960*/  S2UR UR6, SR_CgaCtaId ;  /* 0x00000000000679c3 */ /* 0x002e620000008800 */
[----:B------:R-:W-:Y:S01]  /*0970*/  UMOV UR4, 0x1e0 ;  /* 0x000001e000047882 */ /* 0x000fe20000000000 */
[----:B------:R-:W-:Y:S01]  /*0980*/  UMOV UR5, 0x400 ;  /* 0x0000040000057882 */ /* 0x000fe20000000000 */
[----:B------:R-:W-:Y:S01]  /*0990*/  USEL UR4, UR4, 0x1a0, UP3 ;  /* 0x000001a004047887 */ /* 0x000fe20009800000 */
[----:B------:R-:W-:Y:S01]  /*09a0*/  UMOV UR8, 0x1 ;  /* 0x0000000100087882 */ /* 0x000fe20000000000 */
[----:B------:R-:W-:Y:S01]  /*09b0*/  ELECT P0, URZ, PT ;  /* 0x0000000000ff782f */ /* 0x000fe20003800000 */
[----:B------:R-:W-:-:S04]  /*09c0*/  UIADD3 UR8, UPT, UPT, -UR8, 0x100000, URZ ;  /* 0x0010000008087890 */ /* 0x000fc8000fffe1ff */
[----:B------:R-:W-:Y:S02]  /*09d0*/  USHF.L.U32 UR9, UR8, 0xb, URZ ;  /* 0x0000000b08097899 */ /* 0x000fe400080006ff */
[----:B------:R-:W-:Y:S02]  /*09e0*/  USHF.L.U32 UR8, UR8, 0x1, URZ ;  /* 0x0000000108087899 */ /* 0x000fe400080006ff */
[----:B-1----:R-:W-:Y:S02]  /*09f0*/  ULEA UR6, UR6, UR5, 0x18 ;  /* 0x0000000506067291 */ /* 0x002fe4000f8ec0ff */
[----:B------:R-:W-:-:S04]  /*0a00*/  UIADD3 UR4, UPT, UPT, -UR4, 0x100000, URZ ;  /* 0x0010000004047890 */ /* 0x000fc8000fffe1ff */
[----:B------:R-:W-:Y:S02]  /*0a10*/  USHF.L.U32 UR5, UR4, 0xb, URZ ;  /* 0x0000000b04057899 */ /* 0x000fe400080006ff */
[----:B------:R-:W-:Y:S01]  /*0a20*/  USHF.L.U32 UR4, UR4, 0x1, URZ ;  /* 0x0000000104047899 */ /* 0x000fe200080006ff */
[----:B------:R-:W1:Y:S03]  /*0a30*/  FENCE.VIEW.ASYNC.S ;  /* 0x00000000000073c6 */ /* 0x000e660000000000 */
[----:B-1----:R2:W1:Y:S08]  /*0a40*/  SYNCS.EXCH.64 URZ, [UR6+0x80], UR8 ;  /* 0x0000800806ff75b2 */ /* 0x0024700008000100 */
[----:B------:R2:W1:Y:S01]  /*0a50*/  SYNCS.EXCH.64 URZ, [UR6+0x90], UR4 ;  /* 0x0000900406ff75b2 */ /* 0x0004620008000100 */
[----:B------:R2:W1:Y:S01]  /*0a60*/  SYNCS.EXCH.64 URZ, [UR6+0x88], UR8 ;  /* 0x0000880806ff75b2 */ /* 0x0004620008000100 */
[----:B------:R2:W1:Y:S02]  /*0a70*/  SYNCS.EXCH.64 URZ, [UR6+0x98], UR4 ;  /* 0x0000980406ff75b2 */ /* 0x0004640008000100 */
[----:B--2---:R-:W-:Y:S01]  /*0a80*/  NOP ;  /* 0x0000000000007918 */ /* 0x004fe20000000000 */
.L_x_12:
        /* <DEDUP_REMOVED lines=26> */
.L_x_13:
[----:B------:R-:W2:Y:S01]  /*0c30*/  SHFL.IDX PT, R2, R81, RZ, 0x1f ;  /* 0x00001fff51027589 */ /* 0x000ea200000e0000 */
[----:B------:R-:W1:Y:S01]  /*0c40*/  S2UR UR47, SR_CgaCtaId ;  /* 0x00000000002f79c3 */ /* 0x000e620000008800 */
[----:B------:R-:W-:Y:S01]  /*0c50*/  NOP ;  /* 0x0000000000007918 */ /* 0x000fe20000000000 */
[----:B--2---:R-:W-:-:S13]  /*0c60*/  ISETP.NE.AND P0, PT, R2, 0x3, PT ;  /* 0x000000030200780c */ /* 0x004fda0003f05270 */
[----:B-1----:R-:W-:Y:S05]  /*0c70*/  @P0 BRA `(.L_x_14) ;  /* 0x0000000000340947 */ /* 0x002fea0003800000 */
[----:B------:R-:W-:Y:S01]  /*0c80*/  UMOV UR4, 0x400 ;  /* 0x0000040000047882 */ /* 0x000fe20000000000 */
[----:B------:R-:W-:Y:S01]  /*0c90*/  UMOV UR6, 0x20 ;  /* 0x0000002000067882 */ /* 0x000fe20000000000 */
[----:B------:R-:W-:Y:S02]  /*0ca0*/  ULEA UR4, UR47, UR4, 0x18 ;  /* 0x000000042f047291 */ /* 0x000fe4000f8ec0ff */
[----:B------:R-:W-:-:S04]  /*0cb0*/  UIADD3 UR6, UPT, UPT, -UR6, 0x100000, URZ ;  /* 0x0010000006067890 */ /* 0x000fc8000fffe1ff */
[----:B------:R-:W-:Y:S02]  /*0cc0*/  USHF.L.U32 UR7, UR6, 0xb, URZ ;  /* 0x0000000b06077899 */ /* 0x000fe400080006ff */
[----:B------:R-:W-:Y:S01]  /*0cd0*/  USHF.L.U32 UR6, UR6, 0x1, URZ ;  /* 0x0000000106067899 */ /* 0x000fe200080006ff */
[----:B------:R-:W-:Y:S01]  /*0ce0*/  ELECT P0, URZ, PT ;  /* 0x0000000000ff782f */ /* 0x000fe20003800000 */
[----:B------:R-:W1:Y:S10]  /*0cf0*/  FENCE.VIEW.ASYNC.S ;  /* 0x00000000000073c6 */ /* 0x000e740000000000 */
[----:B-1----:R1:W2:Y:S01]  /*0d00*/  SYNCS.EXCH.64 URZ, [UR4+0xe0], UR6 ;  /* 0x0000e00604ff75b2 */ /* 0x0022a20008000100 */
[----:B------:R1:W1:Y:S01]  /*0d10*/  SYNCS.EXCH.64 URZ, [UR4+0xf0], UR6 ;  /* 0x0000f00604ff75b2 */ /* 0x0002620008000100 */
[----:B------:R1:W1:Y:S01]  /*0d20*/  SYNCS.EXCH.64 URZ, [UR4+0xe8], UR6 ;  /* 0x0000e80604ff75b2 */ /* 0x0002620008000100 */
[----:B------:R1:W1:Y:S01]  /*0d30*/  SYNCS.EXCH.64 URZ, [UR4+0xf8], UR6 ;  /* 0x0000f80604ff75b2 */ /* 0x0002620008000100 */
[----:B------:R-:W-:Y:S01]  /*0d40*/  NOP ;  /* 0x0000000000007918 */ /* 0x000fe20000000000 */
.L_x_14:
[----:B-1----:R-:W1:Y:S01]  /*0d50*/  LDCU UR4, c[0x0][0x36c] ;  /* 0x00006d80ff0477ac */ /* 0x002e620008000800 */
[----:B------:R-:W-:Y:S01]  /*0d60*/  ISETP.NE.OR P3, PT, R0, 0x2, !P3 ;  /* 0x000000020000780c */ /* 0x000fe20005f65670 */
[----:B------:R-:W-:Y:S01]  /*0d70*/  NOP ;  /* 0x0000000000007918 */ /* 0x000fe20000000000 */
[----:B------:R-:W-:Y:S01]  /*0d80*/  LOP3.LUT R0, R94, 0x1f, RZ, 0xc0, !PT ;  /* 0x0000001f5e007812 */ /* 0x000fe200078ec0ff */
[----:B------:R-:W-:Y:S02]  /*0d90*/  UISETP.NE.AND UP4, UPT, UR17, URZ, UPT ;  /* 0x000000ff1100728c */ /* 0x000fe4000bf85270 */
[----:B-1----:R-:W-:-:S09]  /*0da0*/  UISETP.EQ.U32.AND UP5, UPT, UR4, 0x1, UPT ;  /* 0x000000010400788c */ /* 0x002fd2000bfa2070 */
[----:B------:R-:W-:Y:S05]  /*0db0*/  BRA.U !UP5, `(.L_x_15) ;  /* 0x000000010d087547 */ /* 0x000fea000b800000 */
[----:B--234-:R-:W-:Y:S01]  /*0dc0*/  UCGABAR_ARV ;  /* 0x00000000000079c7 */ /* 0x01cfe20008000000 */
[----:B------:R-:W-:Y:S05]  /*0dd0*/  BRA `(.L_x_16) ;  /* 0x0000000000047947 */ /* 0x000fea0003800000 */
.L_x_15:
[----:B--234-:R-:W-:Y:S01]  /*0de0*/  NOP ;  /* 0x0000000000007918 */ /* 0x01cfe20000000000 */
.L_x_16:
[----:B------:R-:W1:Y:S01]  /*0df0*/  S2UR UR7, SR_CTAID.X ;  /* 0x00000000000779c3 */ /* 0x000e620000002500 */
[----:B------:R-:W-:-:S05]  /*0e00*/  CS2R.32 R82, SR_CgaSize ;  /* 0x0000000000527805 */ /* 0x000fca0000008a00 */
[----:B------:R-:W-:-:S05]  /*0e10*/  IMAD R82, R82, -0xa0, RZ ;  /* 0xffffff6052527824 */ /* 0x000fca00078e02ff */
[----:B------:R-:W-:-:S14]  /*0e20*/  R2UR UR5, R82 ;  /* 0x00000000520572ca */ /* 0x000fdc00000e0000 */
[----:B------:R-:W2:Y:S01]  /*0e30*/  LDCU UR5, c[0x0][UR5+0x2b0] ;  /* 0x00005600050577ac */ /* 0x000ea20008000800 */
[----:B------:R-:W-:-:S05]  /*0e40*/  CS2R.32 R82, SR_CgaSize ;  /* 0x0000000000527805 */ /* 0x000fca0000008a00 */
[----:B------:R-:W-:-:S05]  /*0e50*/  IMAD R82, R82, -0xa0, RZ ;  /* 0xffffff6052527824 */ /* 0x000fca00078e02ff */
[----:B------:R-:W-:-:S14]  /*0e60*/  R2UR UR4, R82 ;  /* 0x00000000520472ca */ /* 0x000fdc00000e0000 */
[----:B------:R-:W3:Y:S01]  /*0e70*/  LDCU UR4, c[0x0][UR4+0x2b4] ;  /* 0x00005680040477ac */ /* 0x000ee20008000800 */
[----:B------:R-:W4:Y:S01]  /*0e80*/  S2UR UR8, SR_CTAID.Y ;  /* 0x00000000000879c3 */ /* 0x000f220000002600 */
[----:B------:R-:W-:-:S05]  /*0e90*/  CS2R.32 R82, SR_CgaSize ;  /* 0x0000000000527805 */ /* 0x000fca0000008a00 */
[----:B------:R-:W-:-:S05]  /*0ea0*/  IMAD R82, R82, -0xa0, RZ ;  /* 0xffffff6052527824 */ /* 0x000fca00078e02ff */
[----:B------:R-:W-:-:S14]  /*0eb0*/  R2UR UR9, R82 ;  /* 0x00000000520972ca */ /* 0x000fdc00000e0000 */
[----:B------:R-:W3:Y:S01]  /*0ec0*/  LDCU UR9, c[0x0][UR9+0x2a0] ;  /* 0x00005400090977ac */ /* 0x000ee20008000800 */
[----:B------:R-:W3:Y:S01]  /*0ed0*/  LDCU UR21, c[0x0][0xb24] ;  /* 0x00016480ff1577ac */ /* 0x000ee20008000800 */
[----:B------:R-:W1:Y:S01]  /*0ee0*/  S2UR UR36, SR_CTAID.Z ;  /* 0x00000000002479c3 */ /* 0x000e620000002700 */
[----:B------:R-:W-:-:S05]  /*0ef0*/  CS2R.32 R82, SR_CgaSize ;  /* 0x0000000000527805 */ /* 0x000fca0000008a00 */
[----:B------:R-:W-:-:S05]  /*0f00*/  IMAD R82, R82, -0xa0, RZ ;  /* 0xffffff6052527824 */ /* 0x000fca00078e02ff */
[----:B------:R-:W-:-:S14]  /*0f10*/  R2UR UR63, R82 ;  /* 0x00000000523f72ca */ /* 0x000fdc00000e0000 */
[----:B------:R-:W3:Y:S01]  /*0f20*/  LDCU UR63, c[0x0][UR63+0x2a4] ;  /* 0x000054803f3f77ac */ /* 0x000ee20008000800 */
[----:B------:R-:W3:Y:S01]  /*0f30*/  LDCU UR42, c[0x0][0xb24] ;  /* 0x00016480ff2a77ac */ /* 0x000ee20008000800 */
[----:B-1----:R-:W-:Y:S01]  /*0f40*/  I2FP.F32.U32 R3, UR7 ;  /* 0x0000000700037c45 */ /* 0x002fe20008201000 */
[----:B------:R-:W1:Y:S04]  /*0f50*/  LDCU UR28, c[0x0][0xb30] ;  /* 0x00016600ff1c77ac */ /* 0x000e680008000800 */
[----:B--2---:R-:W-:Y:S01]  /*0f60*/  FMUL R3, R3, UR5 ;  /* 0x0000000503037c20 */ /* 0x004fe20008400000 */
[----:B------:R-:W-:Y:S01]  /*0f70*/  USHF.L.U32 UR26, UR47, 0xb, URZ ;  /* 0x0000000b2f1a7899 */ /* 0x000fe200080006ff */
[----:B----4-:R-:W-:Y:S01]  /*0f80*/  I2FP.F32.U32 R2, UR8 ;  /* 0x0000000800027c45 */ /* 0x010fe20008201000 */
[----:B---3--:R-:W-:-:S03]  /*0f90*/  UISETP.GE.AND UP2, UPT, UR21, 0x1, UPT ;  /* 0x000000011500788c */ /* 0x008fc6000bf46270 */
[----:B------:R-:W2:Y:S01]  /*0fa0*/  F2I.U32.TRUNC.NTZ R3, R3 ;  /* 0x0000000300037305 */ /* 0x000ea2000020f000 */
[----:B------:R-:W-:Y:S01]  /*0fb0*/  UMOV UR16, UR7 ;  /* 0x0000000700107c82 */ /* 0x000fe20008000000 */
[----:B------:R-:W-:Y:S01]  /*0fc0*/  FMUL R2, R2, UR4 ;  /* 0x0000000402027c20 */ /* 0x000fe20008400000 */
[----:B------:R-:W-:-:S05]  /*0fd0*/  UMOV UR20, UR8 ;  /* 0x0000000800147c82 */ /* 0x000fca0008000000 */
[----:B------:R-:W3:Y:S01]  /*0fe0*/  F2I.U32.TRUNC.NTZ R2, R2 ;  /* 0x0000000200027305 */ /* 0x000ee2000020f000 */
[----:B--2---:R-:W-:Y:S02]  /*0ff0*/  R2UR UR4, R3 ;  /* 0x00000000030472ca */ /* 0x004fe400000e0000 */
[----:B---3--:R-:W-:Y:S02]  /*1000*/  R2UR UR6, R2 ;  /* 0x00000000020672ca */ /* 0x008fe400000e0000 */
[----:B------:R-:W-:-:S09]  /*1010*/  PRMT R2, RZ, 0x7610, R2 ;  /* 0x00007610ff027816 */ /* 0x000fd20000000002 */
[----:B------:R-:W-:-:S04]  /*1020*/  UIADD3 UR5, UPT, UPT, -UR4, URZ, URZ ;  /* 0x000000ff04057290 */ /* 0x000fc8000fffe1ff */
[----:B------:R-:W-:Y:S02]  /*1030*/  UIMAD UR5, UR9, UR5, UR7 ;  /* 0x00000005090572a4 */ /* 0x000fe4000f8e0207 */
[----:B------:R-:W-:-:S04]  /*1040*/  UIADD3 UR4, UPT, UPT, -UR6, URZ, URZ ;  /* 0x000000ff06047290 */ /* 0x000fc8000fffe1ff */
[----:B------:R-:W-:Y:S01]  /*1050*/  IMAD.U32 R82, RZ, RZ, UR5 ;  /* 0x00000005ff527e24 */ /* 0x000fe2000f8e00ff */
[----:B------:R-:W-:Y:S01]  /*1060*/  UIMAD UR63, UR63, UR4, UR8 ;  /* 0x000000043f3f72a4 */ /* 0x000fe2000f8e0208 */
[----:B-1----:R-:W-:Y:S11]  /*1070*/  BRA.U UP4, `(.L_x_17) ;  /* 0x0000000104287547 */ /* 0x002ff6000b800000 */
[----:B------:R-:W-:Y:S01]  /*1080*/  R2UR UR4, R82 ;  /* 0x00000000520472ca */ /* 0x000fe200000e0000 */
[----:B------:R-:W-:Y:S02]  /*1090*/  UISETP.NE.AND UP0, UPT, UR63, URZ, UPT ;  /* 0x000000ff3f00728c */ /* 0x000fe4000bf05270 */
[----:B------:R-:W-:-:S10]  /*10a0*/  UISETP.NE.AND UP1, UPT, UR63, 0x1, UPT ;  /* 0x000000013f00788c */ /* 0x000fd4000bf25270 */
[----:B------:R-:W-:-:S04]  /*10b0*/  UISETP.EQ.OR UP0, UPT, UR4, URZ, !UP0 ;  /* 0x000000ff0400728c */ /* 0x000fc8000c702670 */
[----:B------:R-:W-:Y:S02]  /*10c0*/  USEL UR5, URZ, 0x1, !UP0 ;  /* 0x00000001ff057887 */ /* 0x000fe4000c000000 */
[----:B------:R-:W-:Y:S02]  /*10d0*/  UISETP.NE.AND UP0, UPT, UR4, URZ, UPT ;  /* 0x000000ff0400728c */ /* 0x000fe4000bf05270 */
[----:B------:R-:W-:-:S04]  /*10e0*/  USEL UR4, URZ, 0x2, UP1 ;  /* 0x00000002ff047887 */ /* 0x000fc80008800000 */
[----:B------:R-:W-:-:S04]  /*10f0*/  USEL UR4, UR4, 0x2, UP0 ;  /* 0x0000000204047887 */ /* 0x000fc80008000000 */
[----:B------:R-:W-:-:S06]  /*1100*/  UIADD3 UR4, UPT, UPT, UR5, UR4, URZ ;  /* 0x0000000405047290 */ /* 0x000fcc000fffe0ff */
[----:B------:R-:W-:Y:S02]  /*1110*/  MOV R2, UR4 ;  /* 0x0000000400027c02 */ /* 0x000fe40008000f00 */
.L_x_17:
[----:B------:R-:W-:Y:S05]  /*1120*/  BRA.U !UP2, `(.L_x_18) ;  /* 0x000000010ad47547 */ /* 0x000fea000b800000 */
[----:B------:R-:W1:Y:S01]  /*1130*/  LDCU.128 UR12, c[0x0][0xb10] ;  /* 0x00016200ff0c77ac */ /* 0x000e620008000c00 */
[----:B------:R-:W2:Y:S01]  /*1140*/  LDCU UR6, c[0x0][0x370] ;  /* 0x00006e00ff0677ac */ /* 0x000ea20008000800 */
[----:B------:R-:W3:Y:S01]  /*1150*/  LDCU UR5, c[0x0][0x374] ;  /* 0x00006e80ff0577ac */ /* 0x000ee20008000800 */
[----:B------:R-:W4:Y:S01]  /*1160*/  LDCU UR27, c[0x0][0xb0c] ;  /* 0x00016180ff1b77ac */ /* 0x000f220008000800 */
[----:B------:R-:W4:Y:S01]  /*1170*/  LDCU UR4, c[0x0][0xb20] ;  /* 0x00016400ff0477ac */ /* 0x000f220008000800 */
[----:B------:R-:W4:Y:S01]  /*1180*/  LDCU.64 UR8, c[0x0][0xb28] ;  /* 0x00016500ff0877ac */ /* 0x000f220008000a00 */
[----:B-1----:R-:W-:Y:S02]  /*1190*/  UISETP.NE.AND UP0, UPT, UR14, 0x1, UPT ;  /* 0x000000010e00788c */ /* 0x002fe4000bf05270 */
[----:B---3--:R-:W-:Y:S02]  /*11a0*/  UIMAD.WIDE.U32 UR10, UR5, UR15, URZ ;  /* 0x0000000f050a72a5 */ /* 0x008fe4000f8e00ff */
[----:B--2---:R-:W-:-:S02]  /*11b0*/  UIMAD.WIDE.U32 UR22, UR6, UR12, URZ ;  /* 0x0000000c061672a5 */ /* 0x004fc4000f8e00ff */
[----:B----4-:R-:W-:Y:S02]  /*11c0*/  UISETP.NE.AND UP1, UPT, UR27, 0x1, UPT ;  /* 0x000000011b00788c */ /* 0x010fe4000bf25270 */
[----:B------:R-:W-:Y:S01]  /*11d0*/  UISETP.NE.AND UP2, UPT, UR21, 0x1, UPT ;  /* 0x000000011500788c */ /* 0x000fe2000bf45270 */
[----:B------:R-:W-:Y:S02]  /*11e0*/  UMOV UR10, UR11 ;  /* 0x0000000b000a7c82 */ /* 0x000fe40008000000 */
[----:B------:R-:W-:Y:S01]  /*11f0*/  UMOV UR22, UR23 ;  /* 0x0000001700167c82 */ /* 0x000fe20008000000 */
[----:B------:R-:W-:Y:S02]  /*1200*/  @UP0 USHF.R.U32.HI UR5, URZ, UR4, UR10 ;  /* 0x00000004ff050299 */ /* 0x000fe4000801160a */
[----:B------:R-:W-:Y:S02]  /*1210*/  UIMAD.WIDE.U32 UR24, UR20, UR15, URZ ;  /* 0x0000000f141872a5 */ /* 0x000fe4000f8e00ff */
[----:B------:R-:W-:-:S02]  /*1220*/  UIMAD.WIDE.U32 UR10, UR5, UR8, URZ ;  /* 0x00000008050a72a5 */ /* 0x000fc4000f8e00ff */
[----:B------:R-:W-:Y:S02]  /*1230*/  @UP1 USHF.R.U32.HI UR6, URZ, UR13, UR22 ;  /* 0x0000000dff061299 */ /* 0x000fe40008011616 */
[----:B------:R-:W-:Y:S02]  /*1240*/  UIMAD.WIDE.U32 UR18, UR16, UR12, URZ ;  /* 0x0000000c101272a5 */ /* 0x000fe4000f8e00ff */
[----:B------:R-:W-:Y:S01]  /*1250*/  UIMAD.WIDE.U32 UR22, UR6, UR8, URZ ;  /* 0x00000008061672a5 */ /* 0x000fe2000f8e00ff */
[----:B------:R-:W-:Y:S01]  /*1260*/  UMOV UR24, UR25 ;  /* 0x0000001900187c82 */ /* 0x000fe20008000000 */
[----:B------:R-:W-:Y:S01]  /*1270*/  UMOV UR10, UR11 ;  /* 0x0000000b000a7c82 */ /* 0x000fe20008000000 */
[----:B------:R-:W-:Y:S02]  /*1280*/  USHF.R.U32.HI UR24, URZ, UR4, UR24 ;  /* 0x00000004ff187299 */ /* 0x000fe40008011618 */
[----:B------:R-:W-:Y:S02]  /*1290*/  @UP2 USHF.R.U32.HI UR5, URZ, UR9, UR10 ;  /* 0x00000009ff052299 */ /* 0x000fe4000801160a */
[----:B------:R-:W-:Y:S01]  /*12a0*/  UMOV UR7, UR23 ;  /* 0x0000001700077c82 */ /* 0x000fe20008000000 */
[----:B------:R-:W-:Y:S01]  /*12b0*/  UMOV UR18, UR19 ;  /* 0x0000001300127c82 */ /* 0x000fe20008000000 */
[----:B------:R-:W-:-:S02]  /*12c0*/  @UP2 USHF.R.U32.HI UR6, URZ, UR9, UR7 ;  /* 0x00000009ff062299 */ /* 0x000fc40008011607 */
[----:B------:R-:W-:Y:S02]  /*12d0*/  USHF.R.U32.HI UR13, URZ, UR13, UR18 ;  /* 0x0000000dff0d7299 */ /* 0x000fe40008011612 */
[----:B------:R-:W-:Y:S02]  /*12e0*/  USEL UR4, UR20, UR24, !UP0 ;  /* 0x0000001814047287 */ /* 0x000fe4000c000000 */
[----:B------:R-:W-:Y:S02]  /*12f0*/  UIMAD UR7, UR5, UR21, URZ ;  /* 0x00000015050772a4 */ /* 0x000fe4000f8e02ff */
[----:B------:R-:W-:Y:S02]  /*1300*/  USEL UR5, UR16, UR13, !UP1 ;  /* 0x0000000d10057287 */ /* 0x000fe4000c800000 */
[----:B------:R-:W-:Y:S02]  /*1310*/  UIMAD UR12, UR6, UR21, URZ ;  /* 0x00000015060c72a4 */ /* 0x000fe4000f8e02ff */
[----:B------:R-:W-:-:S02]  /*1320*/  UISETP.GE.AND UP0, UPT, UR4, UR7, UPT ;  /* 0x000000070400728c */ /* 0x000fc4000bf06270 */
[----:B------:R-:W-:Y:S02]  /*1330*/  UIMAD.WIDE.U32 UR10, UR4, UR8, URZ ;  /* 0x00000008040a72a5 */ /* 0x000fe4000f8e00ff */
[----:B------:R-:W-:Y:S02]  /*1340*/  UISETP.GE.OR UP0, UPT, UR5, UR12, UP0 ;  /* 0x0000000c0500728c */ /* 0x000fe40008706670 */
[----:B------:R-:W-:Y:S02]  /*1350*/  UIMAD.WIDE.U32 UR12, UR5, UR8, URZ ;  /* 0x00000008050c72a5 */ /* 0x000fe4000f8e00ff */
[----:B------:R-:W-:Y:S01]  /*1360*/  UIADD3 UR10, UPT, UPT, -UR4, URZ, URZ ;  /* 0x000000ff040a7290 */ /* 0x000fe2000fffe1ff */
[----:B------:R-:W-:Y:S01]  /*1370*/  UMOV UR8, UR11 ;  /* 0x0000000b00087c82 */ /* 0x000fe20008000000 */
[----:B------:R-:W-:Y:S02]  /*1380*/  UIADD3 UR11, UPT, UPT, -UR5, URZ, URZ ;  /* 0x000000ff050b7290 */ /* 0x000fe4000fffe1ff */
[----:B------:R-:W-:-:S03]  /*1390*/  USHF.R.U32.HI UR8, URZ, UR9, UR8 ;  /* 0x00000009ff087299 */ /* 0x000fc60008011608 */
[----:B------:R-:W-:Y:S01]  /*13a0*/  @!UP0 UMOV UR7, UR13 ;  /* 0x0000000d00078c82 */ /* 0x000fe20008000000 */
[----:B------:R-:W-:Y:S02]  /*13b0*/  UIMAD UR20, UR14, UR10, UR20 ;  /* 0x0000000a0e1472a4 */ /* 0x000fe4000f8e0214 */
[----:B------:R-:W-:Y:S02]  /*13c0*/  USEL UR8, UR4, UR8, !UP2 ;  /* 0x0000000804087287 */ /* 0x000fe4000d000000 */
[----:B------:R-:W-:Y:S02]  /*13d0*/  @!UP0 USHF.R.U32.HI UR7, URZ, UR9, UR7 ;  /* 0x00000009ff078299 */ /* 0x000fe40008011607 */
[----:B------:R-:W-:Y:S02]  /*13e0*/  UIADD3 UR9, UPT, UPT, -UR8, URZ, URZ ;  /* 0x000000ff08097290 */ /* 0x000fe4000fffe1ff */
[----:B------:R-:W-:Y:S02]  /*13f0*/  @!UP0 USEL UR7, UR5, UR7, !UP2 ;  /* 0x0000000705078287 */ /* 0x000fe4000d000000 */
[----:B------:R-:W-:-:S02]  /*1400*/  UIMAD UR9, UR21, UR9, UR4 ;  /* 0x00000009150972a4 */ /* 0x000fc4000f8e0204 */
[----:B------:R-:W-:Y:S02]  /*1410*/  @!UP0 UIADD3 UR8, UPT, UPT, UR8, -UR7, URZ ;  /* 0x8000000708088290 */ /* 0x000fe4000fffe0ff */
[----:B------:R-:W-:Y:S02]  /*1420*/  @!UP0 UIMAD UR6, UR9, UR6, UR7 ;  /* 0x00000006090682a4 */ /* 0x000fe4000f8e0207 */
[----:B------:R-:W-:Y:S02]  /*1430*/  @!UP0 UIMAD UR4, UR8, UR21, UR5 ;  /* 0x00000015080482a4 */ /* 0x000fe4000f8e0205 */
[----:B------:R-:W-:Y:S02]  /*1440*/  UIMAD UR16, UR27, UR11, UR16 ;  /* 0x0000000b1b1072a4 */ /* 0x000fe4000f8e0210 */
[----:B------:R-:W-:Y:S01]  /*1450*/  UIMAD UR20, UR4, UR14, UR20 ;  /* 0x0000000e041472a4 */ /* 0x000fe2000f8e0214 */
[----:B------:R-:W-:Y:S02]  /*1460*/  @!UP0 UMOV UR5, UR6 ;  /* 0x0000000600058c82 */ /* 0x000fe40008000000 */
[----:B------:R-:W-:-:S12]  /*1470*/  UIMAD UR16, UR5, UR27, UR16 ;  /* 0x0000001b051072a4 */ /* 0x000fd8000f8e0210 */
.L_x_18:
[----:B------:R-:W-:Y:S02]  /*1480*/  UISETP.NE.AND UP1, UPT, UR28, 0x1, UPT ;  /* 0x000000011c00788c */ /* 0x000fe4000bf25270 */
[----:B------:R-:W-:Y:S02]  /*1490*/  UISETP.NE.AND UP0, UPT, UR17, 0x2, UPT ;  /* 0x000000021100788c */ /* 0x000fe4000bf05270 */
[----:B------:R-:W-:-:S05]  /*14a0*/  ULOP3.LUT UR21, UR26, 0x800, URZ, 0xc0, !UPT ;  /* 0x000008001a157892 */ /* 0x000fca000f8ec0ff */
[----:B------:R-:W-:Y:S07]  /*14b0*/  BRA.U UP1, `(.L_x_19) ;  /* 0x0000000101447547 */ /* 0x000fee000b800000 */
[----:B------:R-:W1:Y:S01]  /*14c0*/  LDCU.128 UR8, c[0x0][0xb10] ;  /* 0x00016200ff0877ac */ /* 0x000e620008000c00 */
[----:B------:R-:W2:Y:S01]  /*14d0*/  LDCU UR12, c[0x0][0xb0c] ;  /* 0x00016180ff0c77ac */ /* 0x000ea20008000800 */
[----:B------:R-:W3:Y:S01]  /*14e0*/  LDCU UR13, c[0x0][0xb20] ;  /* 0x00016400ff0d77ac */ /* 0x000ee20008000800 */
[----:B-1----:R-:W-:Y:S02]  /*14f0*/  UIMAD.WIDE.U32 UR6, UR16, UR8, URZ ;  /* 0x00000008100672a5 */ /* 0x002fe4000f8e00ff */
[----:B------:R-:W-:Y:S02]  /*1500*/  UIMAD.WIDE.U32 UR4, UR20, UR11, URZ ;  /* 0x0000000b140472a5 */ /* 0x000fe4000f8e00ff */
[----:B--2---:R-:W-:Y:S02]  /*1510*/  UISETP.NE.AND UP2, UPT, UR12, 0x1, UPT ;  /* 0x000000010c00788c */ /* 0x004fe4000bf45270 */
[----:B------:R-:W-:Y:S01]  /*1520*/  UISETP.NE.AND UP1, UPT, UR10, 0x1, UPT ;  /* 0x000000010a00788c */ /* 0x000fe2000bf25270 */
[----:B------:R-:W-:-:S02]  /*1530*/  UMOV UR6, UR7 ;  /* 0x0000000700067c82 */ /* 0x000fc40008000000 */
[----:B------:R-:W-:Y:S01]  /*1540*/  UMOV UR4, UR5 ;  /* 0x0000000500047c82 */ /* 0x000fe20008000000 */
[----:B------:R-:W-:Y:S02]  /*1550*/  USHF.R.U32.HI UR6, URZ, UR9, UR6 ;  /* 0x00000009ff067299 */ /* 0x000fe40008011606 */
[----:B---3--:R-:W-:Y:S02]  /*1560*/  USHF.R.U32.HI UR4, URZ, UR13, UR4 ;  /* 0x0000000dff047299 */ /* 0x008fe40008011604 */
[----:B------:R-:W-:Y:S02]  /*1570*/  USEL UR5, UR16, UR6, !UP2 ;  /* 0x0000000610057287 */ /* 0x000fe4000d000000 */
[----:B------:R-:W-:-:S04]  /*1580*/  USEL UR4, UR20, UR4, !UP1 ;  /* 0x0000000414047287 */ /* 0x000fc8000c800000 */
[----:B------:R-:W-:Y:S02]  /*1590*/  UIADD3 UR6, UPT, UPT, UR5, -UR4, URZ ;  /* 0x8000000405067290 */ /* 0x000fe4000fffe0ff */
[----:B------:R-:W-:Y:S02]  /*15a0*/  UIADD3 UR4, UPT, UPT, -UR5, UR4, URZ ;  /* 0x0000000405047290 */ /* 0x000fe4000fffe1ff */
[----:B------:R-:W-:Y:S02]  /*15b0*/  UIMAD UR20, UR6, UR10, UR20 ;  /* 0x0000000a061472a4 */ /* 0x000fe4000f8e0214 */
[----:B------:R-:W-:-:S12]  /*15c0*/  UIMAD UR16, UR4, UR12, UR16 ;  /* 0x0000000c041072a4 */ /* 0x000fd8000f8e0210 */
.L_x_19:
[----:B------:R-:W-:Y:S05]  /*15d0*/  BRA.U !UP5, `(.L_x_20) ;  /* 0x000000010d0c7547 */ /* 0x000fea000b800000 */
[----:B------:R-:W-:Y:S01]  /*15e0*/  UCGABAR_WAIT ;  /* 0x0000000000007dc7 */ /* 0x000fe20008000000 */
[----:B------:R-:W-:Y:S01]  /*15f0*/  CCTL.IVALL ;  /* 0x00000000ff00798f */ /* 0x000fe20002000000 */
[----:B------:R-:W-:Y:S05]  /*1600*/  BRA `(.L_x_21) ;  /* 0x0000000000047947 */ /* 0x000fea0003800000 */
.L_x_20:
[----:B------:R-:W-:Y:S06]  /*1610*/  BAR.SYNC.DEFER_BLOCKING 0x0 ;  /* 0x0000000000007b1d */ /* 0x000fec0000010000 */
.L_x_21:
[----:B------:R-:W-:Y:S05]  /*1620*/  BRA.U UP0, `(.L_x_22) ;  /* 0x00000011009c7547 */ /* 0x000fea000b800000 */
[----:B------:R-:W1:Y:S01]  /*1630*/  LDCU UR6, c[0x0][0x38c] ;  /* 0x00007180ff0677ac */ /* 0x000e620008000800 */
[----:B------:R-:W-:Y:S01]  /*1640*/  PLOP3.LUT P1, PT, PT, PT, UP3, 0x80, 0x8 ;  /* 0x000000000008781c */ /* 0x000fe20003f2f038 */
[----:B------:R-:W-:Y:S01]  /*1650*/  IMAD.MOV.U32 R12, RZ, RZ, 0x1 ;  /* 0x00000001ff0c7424 */ /* 0x000fe200078e00ff */
[----:B------:R-:W-:Y:S01]  /*1660*/  ISETP.EQ.OR P2, PT, R0, RZ, P3 ;  /* 0x000000ff0000720c */ /* 0x000fe20001f42670 */
[----:B------:R-:W-:Y:S01]  /*1670*/  UISETP.NE.AND UP1, UPT, UR17, URZ, UPT ;  /* 0x000000ff1100728c */ /* 0x000fe2000bf25270 */
[----:B------:R-:W-:Y:S02]  /*1680*/  PLOP3.LUT P1, PT, P1, PT, PT, 0x8, 0x80 ;  /* 0x000000000080781c */ /* 0x000fe40000f2e170 */
[----:B------:R-:W-:Y:S01]  /*1690*/  CS2R R10, SRZ ;  /* 0x00000000000a7805 */ /* 0x000fe2000001ff00 */
[----:B------:R-:W-:Y:S01]  /*16a0*/  IMAD.MOV.U32 R9, RZ, RZ, RZ ;  /* 0x000000ffff097224 */ /* 0x000fe200078e00ff */
[----:B------:R-:W2:Y:S01]  /*16b0*/  LDCU UR39, c[0x0][0x370] ;  /* 0x00006e00ff2777ac */ /* 0x000ea20008000800 */
[----:B------:R-:W-:Y:S01]  /*16c0*/  IMAD.MOV.U32 R8, RZ, RZ, 0x1 ;  /* 0x00000001ff087424 */ /* 0x000fe200078e00ff */
[----:B------:R-:W-:Y:S01]  /*16d0*/  USEL UR25, UR43, 0x2, UP1 ;  /* 0x000000022b197887 */ /* 0x000fe20008800000 */
[----:B------:R-:W3:Y:S01]  /*16e0*/  LDCU.64 UR28, c[0x0][0x348] ;  /* 0x00006900ff1c77ac */ /* 0x000ee20008000a00 */
[----:B-1----:R-:W-:-:S02]  /*16f0*/  UIADD3 UR5, UPT, UPT, UR6, 0x1f, URZ ;  /* 0x0000001f06057890 */ /* 0x002fc4000fffe0ff */
[----:B------:R-:W-:Y:S02]  /*1700*/  USHF.R.U32.HI UR44, URZ, 0x5, UR21 ;  /* 0x00000005ff2c7899 */ /* 0x000fe40008011615 */
[----:B------:R-:W-:Y:S02]  /*1710*/  USHF.R.S32.HI UR4, URZ, 0x1f, UR5 ;  /* 0x0000001fff047899 */ /* 0x000fe40008011405 */
[----:B------:R-:W-:Y:S02]  /*1720*/  UIADD3 UR45, UPT, UPT, UR6, 0x3e, URZ ;  /* 0x0000003e062d7890 */ /* 0x000fe4000fffe0ff */
[----:B------:R-:W-:Y:S01]  /*1730*/  ULEA.HI UR4, UR4, UR5, URZ, 0x5 ;  /* 0x0000000504047291 */ /* 0x000fe2000f8f28ff */
[----:B------:R-:W1:Y:S03]  /*1740*/  LDCU UR38, c[0x0][0x374] ;  /* 0x00006e80ff2677ac */ /* 0x000e660008000800 */
[----:B------:R-:W-:-:S02]  /*1750*/  USHF.R.S32.HI UR41, URZ, 0x5, UR4 ;  /* 0x00000005ff297899 */ /* 0x000fc40008011404 */
[----:B------:R-:W-:Y:S02]  /*1760*/  UIADD3 UR4, UPT, UPT, UR6, -0x1, URZ ;  /* 0xffffffff06047890 */ /* 0x000fe4000fffe0ff */
[----:B------:R-:W-:Y:S02]  /*1770*/  UISETP.LT.U32.AND UP0, UPT, UR41, 0x3, UPT ;  /* 0x000000032900788c */ /* 0x000fe4000bf01070 */
[----:B------:R-:W-:Y:S02]  /*1780*/  UISETP.GE.U32.AND UP2, UPT, UR4, -0x3f, UPT ;  /* 0xffffffc10400788c */ /* 0x000fe4000bf46070 */
[----:B------:R-:W-:Y:S01]  /*1790*/  USEL UR40, UR41, 0x3, UP0 ;  /* 0x0000000329287887 */ /* 0x000fe20008000000 */
[----:B------:R-:W-:-:S03]  /*17a0*/  UMOV UR5, URZ ;  /* 0x000000ff00057c82 */ /* 0x000fc60008000000 */
[----:B------:R-:W-:Y:S02]  /*17b0*/  UIADD3 UR24, UPT, UPT, UR40, -0x1, URZ ;  /* 0xffffffff28187890 */ /* 0x000fe4000fffe0ff */
[----:B------:R-:W-:-:S03]  /*17c0*/  UIADD3 UR43, UPT, UPT, UR41, -UR40, URZ ;  /* 0x80000028292b7290 */ /* 0x000fc6000fffe0ff */
[----:B------:R-:W-:-:S04]  /*17d0*/  @UP2 UIADD3 UR24, UPT, UPT, UR40, URZ, URZ ;  /* 0x000000ff28182290 */ /* 0x000fc8000fffe0ff */
[----:B-123--:R-:W-:-:S12]  /*17e0*/  UIADD3 UR24, UPT, UPT, UR24, 0x1, URZ ;  /* 0x0000000118187890 */ /* 0x00efd8000fffe0ff */
.L_x_42:
[----:B------:R-:W-:Y:S01]  /*17f0*/  UISETP.NE.AND UP0, UPT, UR47, URZ, UPT ;  /* 0x000000ff2f00728c */ /* 0x000fe2000bf05270 */
[----:B-1----:R-:W1:Y:S08]  /*1800*/  S2UR UR47, SR_CgaCtaId ;  /* 0x00000000002f79c3 */ /* 0x002e700000008800 */
[----:B------:R-:W-:Y:S05]  /*1810*/  BRA.U UP0, `(.L_x_23) ;  /* 0x0000000100347547 */ /* 0x000fea000b800000 */
[----:B------:R-:W2:Y:S01]  /*1820*/  S2R R0, SR_CgaCtaId ;  /* 0x0000000000007919 */ /* 0x000ea20000008800 */
[----:B------:R-:W-:Y:S02]  /*1830*/  MOV R3, 0x400 ;  /* 0x0000040000037802 */ /* 0x000fe40000000f00 */
[----:B------:R-:W-:Y:S02]  /*1840*/  SHF.L.U32 R2, R8, 0x1f, RZ ;  /* 0x0000001f08027819 */ /* 0x000fe400000006ff */
[----:B--2---:R-:W-:-:S05]  /*1850*/  LEA R0, R0, R3, 0x18 ;  /* 0x0000000300007211 */ /* 0x004fca00078ec0ff */
[----:B------:R-:W-:-:S04]  /*1860*/  IMAD R3, R9, 0x8, R0 ;  /* 0x0000000809037824 */ /* 0x000fc800078e0200 */
[----:B------:R-:W2:Y:S02]  /*1870*/  SYNCS.PHASECHK.TRANS64.TRYWAIT P0, [R3+URZ+0xf0], R2 ;  /* 0x0000f002030075a7 */ /* 0x000ea400080011ff */
[----:B--2---:R-:W-:Y:S05]  /*1880*/  @!P0 BRA `(.L_x_24) ;  /* 0x0000007800708947 */ /* 0x004fea0003800000 */
.L_x_137:
[----:B------:R-:W-:Y:S01]  /*1890*/  VIADD R9, R9, 0x1 ;  /* 0x0000000109097836 */ /* 0x000fe20000000000 */
[----:B------:R2:W-:Y:S04]  /*18a0*/  SYNCS.ARRIVE.TRANS64.A1T0 RZ, [R3+URZ+0xe0], RZ ;  /* 0x0000e0ff03ff79a7 */ /* 0x0005e800081000ff */
[----:B------:R-:W-:-:S04]  /*18b0*/  ISETP.NE.AND P0, PT, R9, 0x2, PT ;  /* 0x000000020900780c */ /* 0x000fc80003f05270 */
[----:B------:R-:W-:Y:S02]  /*18c0*/  SEL R9, R9, RZ, P0 ;  /* 0x000000ff09097207 */ /* 0x000fe40000000000 */
[----:B--2---:R-:W-:-:S04]  /*18d0*/  SEL R3, RZ, 0x1, P0 ;  /* 0x00000001ff037807 */ /* 0x004fc80000000000 */
[----:B------:R-:W-:-:S07]  /*18e0*/  LOP3.LUT R8, R8, R3, RZ, 0x3c, !PT ;  /* 0x0000000308087212 */ /* 0x000fce00078e3cff */
.L_x_23:
[----:B------:R-:W-:Y:S01]  /*18f0*/  UMOV UR6, 0x400 ;  /* 0x0000040000067882 */ /* 0x000fe20000000000 */
[----:B------:R-:W-:Y:S01]  /*1900*/  SHF.L.U32 R0, R12, 0x1f, RZ ;  /* 0x0000001f0c007819 */ /* 0x000fe200000006ff */
[----:B-1----:R-:W-:Y:S02]  /*1910*/  ULEA UR6, UR47, UR6, 0x18 ;  /* 0x000000062f067291 */ /* 0x002fe4000f8ec0ff */
[----:B------:R-:W-:Y:S02]  /*1920*/  UISETP.GE.U32.AND UP0, UPT, UR45, 0x3f, UPT ;  /* 0x0000003f2d00788c */ /* 0x000fe4000bf06070 */
[----:B------:R-:W-:Y:S02]  /*1930*/  ULEA UR4, UR5, UR6, 0x3 ;  /* 0x0000000605047291 */ /* 0x000fe4000f8e18ff */
[----:B------:R-:W-:Y:S02]  /*1940*/  USHF.L.U32 UR11, UR20, 0x7, URZ ;  /* 0x00000007140b7899 */ /* 0x000fe400080006ff */
[----:B------:R-:W-:Y:S01]  /*1950*/  ULEA UR35, UR16, UR44, 0x7 ;  /* 0x0000002c10237291 */ /* 0x000fe2000f8e38ff */
[----:B------:R-:W-:-:S04]  /*1960*/  UMOV UR13, URZ ;  /* 0x000000ff000d7c82 */ /* 0x000fc80008000000 */
[----:B------:R1:W2:Y:S01]  /*1970*/  SYNCS.PHASECHK.TRANS64.TRYWAIT P0, [UR4+0x18], R0 ;  /* 0x00001800ff0075a7 */ /* 0x0002a20008001104 */
[----:B------:R-:W-:Y:S06]  /*1980*/  BRA.U !UP0, `(.L_x_25) ;  /* 0x0000000108bc7547 */ /* 0x000fec000b800000 */
[----:B------:R-:W-:Y:S01]  /*1990*/  UMOV UR7, URZ ;  /* 0x000000ff00077c82 */ /* 0x000fe20008000000 */
[----:B------:R-:W-:-:S05]  /*19a0*/  UMOV UR4, UR5 ;  /* 0x0000000500047c82 */ /* 0x000fca0008000000 */
.L_x_31:
[----:B------:R-:W-:Y:S01]  /*19b0*/  ULEA UR33, UR4, UR6, 0x3 ;  /* 0x0000000604217291 */ /* 0x000fe2000f8e18ff */
[----:B--2---:R-:W-:Y:S01]  /*19c0*/  @!P3 MOV R2, 0x4000 ;  /* 0x000040000002b802 */ /* 0x004fe20000000f00 */
[----:B--2-4-:R-:W-:Y:S10]  /*19d0*/  @P0 BRA `(.L_x_26) ;  /* 0x00000000000c0947 */ /* 0x014ff40003800000 */
[----:B------:R-:W-:-:S04]  /*19e0*/  SHF.L.U32 R3, R12, 0x1f, RZ ;  /* 0x0000001f0c037819 */ /* 0x000fc800000006ff */
[----:B------:R-:W2:Y:S02]  /*19f0*/  SYNCS.PHASECHK.TRANS64.TRYWAIT P0, [UR33+0x18], R3 ;  /* 0x00001803ff0075a7 */ /* 0x000ea40008001121 */
[----:B--2---:R-:W-:Y:S05]  /*1a00*/  @!P0 BRA `(.L_x_27) ;  /* 0x0000007800248947 */ /* 0x004fea0003800000 */
.L_x_26:
[----:B------:R2:W-:Y:S01]  /*1a10*/  @!P3 SYNCS.ARRIVE.TRANS64 RZ, [UR33], R2 ;  /* 0x00000002ffffb9a7 */ /* 0x0005e20008000021 */
[----:B------:R-:W-:-:S04]  /*1a20*/  ULOP3.LUT UR5, UR25, 0x2, URZ, 0xfc, !UPT ;  /* 0x0000000219057892 */ /* 0x000fc8000f8efcff */
[----:B------:R-:W-:-:S09]  /*1a30*/  UISETP.NE.AND UP0, UPT, UR5, 0x2, UPT ;  /* 0x000000020500788c */ /* 0x000fd2000bf05270 */
[----:B------:R-:W-:Y:S05]  /*1a40*/  BRA.U UP0, `(.L_x_28) ;  /* 0x0000000100047547 */ /* 0x000fea000b800000 */
[----:B------:R-:W-:Y:S05]  /*1a50*/  BPT.TRAP 0x1 ;  /* 0x000000040000795c */ /* 0x000fea0000300000 */
.L_x_28:
[----:B------:R-:W-:Y:S04]  /*1a60*/  BSSY.RECONVERGENT B0, `(.L_x_29) ;  /* 0x0000003000007945 */ /* 0x000fe80003800200 */
[----:B------:R-:W-:Y:S05]  /*1a70*/  @P2 BRA `(.L_x_30) ;  /* 0x0000000000042947 */ /* 0x000fea0003800000 */
[----:B------:R-:W-:Y:S05]  /*1a80*/  BPT.TRAP 0x1 ;  /* 0x000000040000795c */ /* 0x000fea0000300000 */
.L_x_30:
[----:B------:R-:W-:Y:S05]  /*1a90*/  BSYNC.RECONVERGENT B0 ;  /* 0x0000000000007941 */ /* 0x000fea0003800200 */
.L_x_29:
[----:B------:R-:W-:Y:S02]  /*1aa0*/  UIADD3 UR5, UPT, UPT, UR4, 0x1, URZ ;  /* 0x0000000104057890 */ /* 0x000fe4000fffe0ff */
[----:B------:R-:W-:Y:S02]  /*1ab0*/  UIADD3 UR16, UP1, UPT, UR28, 0x80, URZ ;  /* 0x000000801c107890 */ /* 0x000fe4000ff3e0ff */
[----:B------:R-:W-:Y:S02]  /*1ac0*/  UISETP.NE.AND UP0, UPT, UR5, 0x3, UPT ;  /* 0x000000030500788c */ /* 0x000fe4000bf05270 */
[----:B------:R-:W-:Y:S02]  /*1ad0*/  USHF.L.U32 UR34, UR7, 0x5, URZ ;  /* 0x0000000507227899 */ /* 0x000fe400080006ff */
[----:B------:R-:W-:Y:S02]  /*1ae0*/  USEL UR9, URZ, 0x1, UP0 ;  /* 0x00000001ff097887 */ /* 0x000fe40008000000 */
[----:B------:R-:W-:-:S02]  /*1af0*/  USEL UR5, UR5, URZ, UP0 ;  /* 0x000000ff05057287 */ /* 0x000fc40008000000 */
[----:B------:R-:W-:Y:S02]  /*1b00*/  UIADD3 UR14, UP0, UPT, UR28, 0x180, URZ ;  /* 0x000001801c0e7890 */ /* 0x000fe4000ff1e0ff */
[----:B------:R-:W-:Y:S01]  /*1b10*/  ULEA UR8, UR5, UR6, 0x3 ;  /* 0x0000000605087291 */ /* 0x000fe2000f8e18ff */
[----:B------:R-:W-:Y:S01]  /*1b20*/  LOP3.LUT R12, R12, UR9, RZ, 0x3c, !PT ;  /* 0x000000090c0c7c12 */ /* 0x000fe2000f8e3cff */
[----:B------:R-:W-:Y:S02]  /*1b30*/  UIADD3.X UR17, UPT, UPT, URZ, UR29, URZ, UP1, !UPT ;  /* 0x0000001dff117290 */ /* 0x000fe40008ffe4ff */
[----:B------:R-:W-:Y:S01]  /*1b40*/  UIADD3.X UR15, UPT, UPT, URZ, UR29, URZ, UP0, !UPT ;  /* 0x0000001dff0f7290 */ /* 0x000fe200087fe4ff */
[----:B-1----:R-:W-:Y:S01]  /*1b50*/  SHF.L.U32 R0, R12, 0x1f, RZ ;  /* 0x0000001f0c007819 */ /* 0x002fe200000006ff */
[----:B------:R-:W-:Y:S01]  /*1b60*/  UMOV UR18, 0x0 ;  /* 0x0000000000127882 */ /* 0x000fe20000000000 */
[----:B------:R-:W-:Y:S01]  /*1b70*/  UMOV UR19, 0x10000000 ;  /* 0x1000000000137882 */ /* 0x000fe20000000000 */
[----:B------:R-:W-:Y:S01]  /*1b80*/  UMOV UR12, UR36 ;  /* 0x00000024000c7c82 */ /* 0x000fe20008000000 */
[----:B------:R3:W4:Y:S01]  /*1b90*/  SYNCS.PHASECHK.TRANS64.TRYWAIT P0, [UR8+0x18], R0 ;  /* 0x00001800ff0075a7 */ /* 0x0007220008001108 */
[----:B------:R-:W-:Y:S01]  /*1ba0*/  USHF.L.U32 UR8, UR4, 0xd, URZ ;  /* 0x0000000d04087899 */ /* 0x000fe200080006ff */
[----:B------:R-:W-:-:S02]  /*1bb0*/  UMOV UR9, UR33 ;  /* 0x0000002100097c82 */ /* 0x000fc40008000000 */
[----:B------:R-:W-:Y:S01]  /*1bc0*/  UMOV UR4, 0x30000 ;  /* 0x0003000000047882 */ /* 0x000fe20000000000 */
[----:B------:R-:W-:Y:S02]  /*1bd0*/  ULEA UR32, UR21, UR8, 0x1 ;  /* 0x0000000815207291 */ /* 0x000fe4000f8e08ff */
[----:B------:R-:W-:Y:S02]  /*1be0*/  UIADD3 UR8, UPT, UPT, UR6, 0xe400, UR8 ;  /* 0x0000e40006087890 */ /* 0x000fe4000fffe008 */
[----:B------:R-:W-:Y:S01]  /*1bf0*/  UIADD3 UR32, UPT, UPT, UR6, 0x8400, UR32 ;  /* 0x0000840006207890 */ /* 0x000fe2000fffe020 */
[----:B------:R-:W-:Y:S01]  /*1c00*/  UMOV UR10, UR34 ;  /* 0x00000022000a7c82 */ /* 0x000fe20008000000 */
[----:B------:R-:W-:Y:S01]  /*1c10*/  UIADD3 UR7, UPT, UPT, UR7, 0x1, URZ ;  /* 0x0000000107077890 */ /* 0x000fe2000fffe0ff */
[----:B------:R-:W-:-:S03]  /*1c20*/  UMOV UR13, UR24 ;  /* 0x00000018000d7c82 */ /* 0x000fc60008000000 */
[----:B------:R-:W-:-:S03]  /*1c30*/  UISETP.NE.AND UP0, UPT, UR7, UR24, UPT ;  /* 0x000000180700728c */ /* 0x000fc6000bf05270 */
[----:B------:R1:W-:Y:S01]  /*1c40*/  UTMALDG.3D.MULTICAST [UR32], [UR16], UR4, desc[UR18] ;  /* 0x00001220100073b4 */ /* 0x0003e20008011804 */
[----:B------:R3:W-:Y:S01]  /*1c50*/  UTMALDG.3D [UR8], [UR14], desc[UR18] ;  /* 0x000012080e0075b4 */ /* 0x0007e20008011000 */
[----:B-1----:R-:W-:-:S04]  /*1c60*/  UMOV UR4, UR5 ;  /* 0x0000000500047c82 */ /* 0x002fc80008000000 */
[----:B---3--:R-:W-:Y:S05]  /*1c70*/  BRA.U UP0, `(.L_x_31) ;  /* 0xfffffffd004c7547 */ /* 0x008fea000b83ffff */
.L_x_25:
[----:B------:R-:W-:Y:S01]  /*1c80*/  ULEA UR4, UR5, UR6, 0x3 ;  /* 0x0000000605047291 */ /* 0x000fe2000f8e18ff */
[----:B-1----:R-:W-:Y:S01]  /*1c90*/  SHF.L.U32 R0, R12, 0x1f, RZ ;  /* 0x0000001f0c007819 */ /* 0x002fe200000006ff */
[----:B------:R-:W-:Y:S01]  /*1ca0*/  @!P1 SYNCS.ARRIVE.TRANS64.A1T0 RZ, [UR6+0x78], RZ ;  /* 0x000078ffffff99a7 */ /* 0x000fe20008100006 */
[----:B------:R-:W-:-:S06]  /*1cb0*/  UISETP.GT.AND UP0, UPT, UR41, UR40, UPT ;  /* 0x000000282900728c */ /* 0x000fcc000bf04270 */
[----:B--2-4-:R1:W2:Y:S03]  /*1cc0*/  SYNCS.PHASECHK.TRANS64.TRYWAIT P0, [UR4+0x18], R0 ;  /* 0x00001800ff0075a7 */ /* 0x0142a60008001104 */
[----:B------:R-:W-:Y:S05]  /*1cd0*/  BRA.U !UP0, `(.L_x_32) ;  /* 0x0000000108c07547 */ /* 0x000fea000b800000 */
[----:B------:R-:W-:Y:S01]  /*1ce0*/  UIADD3 UR26, UPT, UPT, UR43, UR13, URZ ;  /* 0x0000000d2b1a7290 */ /* 0x000fe2000fffe0ff */
[----:B------:R-:W-:-:S11]  /*1cf0*/  UMOV UR4, UR5 ;  /* 0x0000000500047c82 */ /* 0x000fd60008000000 */
.L_x_38:
[----:B------:R-:W-:Y:S01]  /*1d00*/  ULEA UR17, UR4, UR6, 0x3 ;  /* 0x0000000604117291 */ /* 0x000fe2000f8e18ff */
[----:B--2---:R-:W-:Y:S01]  /*1d10*/  @!P3 MOV R2, 0x4000 ;  /* 0x000040000002b802 */ /* 0x004fe20000000f00 */
[----:B--2-4-:R-:W-:Y:S10]  /*1d20*/  @P0 BRA `(.L_x_33) ;  /* 0x00000000000c0947 */ /* 0x014ff40003800000 */
[----:B------:R-:W-:-:S04]  /*1d30*/  SHF.L.U32 R3, R12, 0x1f, RZ ;  /* 0x0000001f0c037819 */ /* 0x000fc800000006ff */
[----:B------:R-:W2:Y:S02]  /*1d40*/  SYNCS.PHASECHK.TRANS64.TRYWAIT P0, [UR17+0x18], R3 ;  /* 0x00001803ff0075a7 */ /* 0x000ea40008001111 */
[----:B--2---:R-:W-:Y:S05]  /*1d50*/  @!P0 BRA `(.L_x_34) ;  /* 0x0000007400688947 */ /* 0x004fea0003800000 */
.L_x_33:
[----:B------:R2:W-:Y:S01]  /*1d60*/  @!P3 SYNCS.ARRIVE.TRANS64 RZ, [UR17], R2 ;  /* 0x00000002ffffb9a7 */ /* 0x0005e20008000011 */
[----:B------:R-:W-:-:S04]  /*1d70*/  ULOP3.LUT UR5, UR25, 0x2, URZ, 0xfc, !UPT ;  /* 0x0000000219057892 */ /* 0x000fc8000f8efcff */
[----:B------:R-:W-:-:S09]  /*1d80*/  UISETP.NE.AND UP0, UPT, UR5, 0x2, UPT ;  /* 0x000000020500788c */ /* 0x000fd2000bf05270 */
[----:B------:R-:W-:Y:S05]  /*1d90*/  BRA.U UP0, `(.L_x_35) ;  /* 0x0000000100047547 */ /* 0x000fea000b800000 */
[----:B------:R-:W-:Y:S05]  /*1da0*/  BPT.TRAP 0x1 ;  /* 0x000000040000795c */ /* 0x000fea0000300000 */
.L_x_35:
[----:B------:R-:W-:Y:S04]  /*1db0*/  BSSY.RECONVERGENT B0, `(.L_x_36) ;  /* 0x0000003000007945 */ /* 0x000fe80003800200 */
[----:B------:R-:W-:Y:S05]  /*1dc0*/  @P2 BRA `(.L_x_37) ;  /* 0x0000000000042947 */ /* 0x000fea0003800000 */
[----:B------:R-:W-:Y:S05]  /*1dd0*/  BPT.TRAP 0x1 ;  /* 0x000000040000795c */ /* 0x000fea0000300000 */
.L_x_37:
[----:B------:R-:W-:Y:S05]  /*1de0*/  BSYNC.RECONVERGENT B0 ;  /* 0x0000000000007941 */ /* 0x000fea0003800200 */
.L_x_36:
[----:B------:R-:W-:Y:S02]  /*1df0*/  UIADD3 UR5, UPT, UPT, UR4, 0x1, URZ ;  /* 0x0000000104057890 */ /* 0x000fe4000fffe0ff */
[----:B------:R-:W-:Y:S02]  /*1e00*/  UIADD3 UR14, UP1, UPT, UR28, 0x80, URZ ;  /* 0x000000801c0e7890 */ /* 0x000fe4000ff3e0ff */
[----:B------:R-:W-:Y:S02]  /*1e10*/  UISETP.NE.AND UP0, UPT, UR5, 0x3, UPT ;  /* 0x000000030500788c */ /* 0x000fe4000bf05270 */
[----:B------:R-:W-:Y:S02]  /*1e20*/  USHF.L.U32 UR18, UR13, 0x5, URZ ;  /* 0x000000050d127899 */ /* 0x000fe400080006ff */
[----:B------:R-:W-:Y:S02]  /*1e30*/  USEL UR8, URZ, 0x1, UP0 ;  /* 0x00000001ff087887 */ /* 0x000fe40008000000 */
[----:B------:R-:W-:-:S02]  /*1e40*/  USEL UR5, UR5, URZ, UP0 ;  /* 0x000000ff05057287 */ /* 0x000fc40008000000 */
[----:B------:R-:W-:Y:S02]  /*1e50*/  UIADD3 UR22, UP0, UPT, UR28, 0x180, URZ ;  /* 0x000001801c167890 */ /* 0x000fe4000ff1e0ff */
[----:B------:R-:W-:Y:S01]  /*1e60*/  LOP3.LUT R12, R12, UR8, RZ, 0x3c, !PT ;  /* 0x000000080c0c7c12 */ /* 0x000fe2000f8e3cff */
[----:B------:R-:W-:Y:S02]  /*1e70*/  USHF.L.U32 UR8, UR4, 0xd, URZ ;  /* 0x0000000d04087899 */ /* 0x000fe400080006ff */
[----:B------:R-:W-:Y:S01]  /*1e80*/  ULEA UR7, UR5, UR6, 0x3 ;  /* 0x0000000605077291 */ /* 0x000fe2000f8e18ff */
[----:B-1----:R-:W-:Y:S01]  /*1e90*/  SHF.L.U32 R0, R12, 0x1f, RZ ;  /* 0x0000001f0c007819 */ /* 0x002fe200000006ff */
[----:B------:R-:W-:Y:S02]  /*1ea0*/  ULEA UR16, UR21, UR8, 0x1 ;  /* 0x0000000815107291 */ /* 0x000fe4000f8e08ff */
[----:B------:R-:W-:Y:S02]  /*1eb0*/  UIADD3.X UR15, UPT, UPT, URZ, UR29, URZ, UP1, !UPT ;  /* 0x0000001dff0f7290 */ /* 0x000fe40008ffe4ff */
[----:B------:R-:W-:-:S02]  /*1ec0*/  UIADD3 UR16, UPT, UPT, UR6, 0x8400, UR16 ;  /* 0x0000840006107890 */ /* 0x000fc4000fffe010 */
[----:B------:R-:W-:Y:S01]  /*1ed0*/  UIADD3 UR8, UPT, UPT, UR6, 0xe400, UR8 ;  /* 0x0000e40006087890 */ /* 0x000fe2000fffe008 */
[----:B------:R3:W4:Y:S01]  /*1ee0*/  SYNCS.PHASECHK.TRANS64.TRYWAIT P0, [UR7+0x18], R0 ;  /* 0x00001800ff0075a7 */ /* 0x0007220008001107 */
[----:B------:R-:W-:Y:S01]  /*1ef0*/  UIADD3.X UR23, UPT, UPT, URZ, UR29, URZ, UP0, !UPT ;  /* 0x0000001dff177290 */ /* 0x000fe200087fe4ff */
[----:B------:R-:W-:Y:S01]  /*1f00*/  UMOV UR4, 0x30000 ;  /* 0x0003000000047882 */ /* 0x000fe20000000000 */
[----:B------:R-:W-:Y:S01]  /*1f10*/  UMOV UR30, 0x0 ;  /* 0x00000000001e7882 */ /* 0x000fe20000000000 */
[----:B------:R-:W-:Y:S01]  /*1f20*/  UMOV UR31, 0x10000000 ;  /* 0x10000000001f7882 */ /* 0x000fe20000000000 */
[----:B------:R-:W-:Y:S01]  /*1f30*/  UMOV UR19, UR35 ;  /* 0x0000002300137c82 */ /* 0x000fe20008000000 */
[----:B------:R-:W-:Y:S01]  /*1f40*/  UMOV UR20, UR36 ;  /* 0x0000002400147c82 */ /* 0x000fe20008000000 */
[----:B------:R-:W-:Y:S01]  /*1f50*/  UMOV UR12, UR36 ;  /* 0x00000024000c7c82 */ /* 0x000fe20008000000 */
[----:B------:R-:W-:Y:S01]  /*1f60*/  UMOV UR9, UR17 ;  /* 0x0000001100097c82 */ /* 0x000fe20008000000 */
[----:B------:R-:W-:Y:S01]  /*1f70*/  UMOV UR10, UR18 ;  /* 0x00000012000a7c82 */ /* 0x000fe20008000000 */
[----:B------:R1:W-:Y:S01]  /*1f80*/  UTMALDG.3D.MULTICAST [UR16], [UR14], UR4, desc[UR30] ;  /* 0x00001e100e0073b4 */ /* 0x0003e20008011804 */
[----:B------:R-:W-:-:S04]  /*1f90*/  UIADD3 UR13, UPT, UPT, UR13, 0x1, URZ ;  /* 0x000000010d0d7890 */ /* 0x000fc8000fffe0ff */
[----:B------:R-:W-:Y:S01]  /*1fa0*/  UISETP.NE.AND UP0, UPT, UR13, UR26, UPT ;  /* 0x0000001a0d00728c */ /* 0x000fe2000bf05270 */
[----:B------:R3:W-:Y:S01]  /*1fb0*/  UTMALDG.3D [UR8], [UR22], desc[UR30] ;  /* 0x00001e08160075b4 */ /* 0x0007e20008011000 */
[----:B-1----:R-:W-:-:S07]  /*1fc0*/  UMOV UR4, UR5 ;  /* 0x0000000500047c82 */ /* 0x002fce0008000000 */
[----:B---3--:R-:W-:Y:S05]  /*1fd0*/  BRA.U UP0, `(.L_x_38) ;  /* 0xfffffffd00487547 */ /* 0x008fea000b83ffff */
.L_x_32:
[C---:B------:R-:W-:Y:S01]  /*1fe0*/  LEA R3, R11.reuse, UR6, 0x3 ;  /* 0x000000060b037c11 */ /* 0x040fe2000f8e18ff */
[----:B------:R-:W-:Y:S01]  /*1ff0*/  NOP ;  /* 0x0000000000007918 */ /* 0x000fe20000000000 */
[----:B-1----:R-:W-:Y:S02]  /*2000*/  SHF.L.U32 R0, R10, 0x1f, RZ ;  /* 0x0000001f0a007819 */ /* 0x002fe400000006ff */
[----:B------:R-:W-:Y:S02]  /*2010*/  LEA R5, R11, UR6, 0x4 ;  /* 0x000000060b057c11 */ /* 0x000fe4000f8e20ff */
[----:B--2-4-:R-:W1:Y:S02]  /*2020*/  SYNCS.PHASECHK.TRANS64.TRYWAIT P0, [R3+URZ+0x80], R0 ;  /* 0x00008000030075a7 */ /* 0x014e6400080011ff */
[----:B-1----:R-:W-:Y:S05]  /*2030*/  @!P0 BRA `(.L_x_39) ;  /* 0x0000007000c88947 */ /* 0x002fea0003800000 */
.L_x_140:
[----:B------:R-:W2:Y:S01]  /*2040*/  LDS.128 R4, [R5+0x110] ;  /* 0x0001100005047984 */ /* 0x000ea20000000c00 */
[----:B------:R-:W-:Y:S01]  /*2050*/  UISETP.GE.AND UP0, UPT, UR42, 0x1, UPT ;  /* 0x000000012a00788c */ /* 0x000fe2000bf06270 */
[----:B------:R-:W-:Y:S01]  /*2060*/  @!PT LDS RZ, [RZ] ;  /* 0x00000000fffff984 */ /* 0x000fe20000000800 */
[----:B------:R-:W-:Y:S01]  /*2070*/  @!PT LDS RZ, [RZ] ;  /* 0x00000000fffff984 */ /* 0x000fe20000000800 */
[----:B------:R-:W-:Y:S01]  /*2080*/  @!PT LDS RZ, [RZ] ;  /* 0x00000000fffff984 */ /* 0x000fe20000000800 */
[----:B------:R-:W-:Y:S01]  /*2090*/  @!PT LDS RZ, [RZ] ;  /* 0x00000000fffff984 */ /* 0x000fe20000000800 */
[----:B------:R3:W-:Y:S06]  /*20a0*/  MEMBAR.ALL.CTA ;  /* 0x0000000000007992 */ /* 0x0007ec0000008000 */
[----:B---3--:R-:W3:Y:S01]  /*20b0*/  FENCE.VIEW.ASYNC.S ;  /* 0x00000000000073c6 */ /* 0x008ee20000000000 */
[----:B--2---:R-:W-:-:S13]  /*20c0*/  LOP3.LUT P0, RZ, R6, 0x1, RZ, 0xc0, !PT ;  /* 0x0000000106ff7812 */ /* 0x004fda000780c0ff */
[----:B---3--:R-:W-:Y:S01]  /*20d0*/  VOTEU.ANY UP1, P0 ;  /* 0x0000000000ff7886 */ /* 0x008fe20000020100 */
[----:B------:R-:W-:-:S13]  /*20e0*/  PLOP3.LUT P0, PT, PT, PT, UP1, 0x80, 0x8 ;  /* 0x000000000008781c */ /* 0x000fda0003f0f018 */
[----:B-1----:R-:W-:Y:S02]  /*20f0*/  @P0 LOP3.LUT R0, R5, 0xffff, RZ, 0xc0, !PT ;  /* 0x0000ffff05000812 */ /* 0x002fe400078ec0ff */
[----:B------:R-:W-:Y:S02]  /*2100*/  @P0 MOV R2, R4 ;  /* 0x0000000400020202 */ /* 0x000fe40000000f00 */
[----:B------:R-:W-:Y:S01]  /*2110*/  @P0 R2UR UR7, R0 ;  /* 0x00000000000702ca */ /* 0x000fe200000e0000 */
[----:B------:R-:W-:Y:S01]  /*2120*/  VIADD R0, R3, 0x90 ;  /* 0x0000009003007836 */ /* 0x000fe20000000000 */
[----:B------:R-:W-:Y:S02]  /*2130*/  @P0 SHF.R.U32.HI R4, RZ, 0x10, R5 ;  /* 0x00000010ff040819 */ /* 0x000fe40000011605 */
[----:B------:R-:W-:Y:S02]  /*2140*/  @P0 R2UR UR8, R2 ;  /* 0x00000000020802ca */ /* 0x000fe400000e0000 */
[----:B------:R-:W-:-:S02]  /*2150*/  PRMT R0, RZ, 0x654, R0 ;  /* 0x00000654ff007816 */ /* 0x000fc40000000000 */
[----:B------:R-:W-:Y:S02]  /*2160*/  @P0 R2UR UR4, R4 ;  /* 0x00000000040402ca */ /* 0x000fe400000e0000 */
[----:B------:R1:W-:Y:S03]  /*2170*/  SYNCS.ARRIVE.TRANS64.RED.A1T0 RZ, [R0+URZ], RZ ;  /* 0x000000ff00ff79a7 */ /* 0x0003e600081004ff */
[----:B------:R-:W-:-:S04]  /*2180*/  @UP1 UMOV UR27, UR7 ;  /* 0x00000007001b1c82 */ /* 0x000fc80008000000 */
[----:B------:R-:W-:-:S04]  /*2190*/  @UP1 UMOV UR37, UR8 ;  /* 0x0000000800251c82 */ /* 0x000fc80008000000 */
[----:B------:R-:W-:Y:S01]  /*21a0*/  @UP1 UMOV UR36, UR4 ;  /* 0x0000000400241c82 */ /* 0x000fe20008000000 */
[----:B------:R-:W-:Y:S05]  /*21b0*/  BRA.U !UP0, `(.L_x_40) ;  /* 0x0000000108d47547 */ /* 0x000fea000b800000 */
[----:B------:R-:W2:Y:S01]  /*21c0*/  LDCU.128 UR12, c[0x0][0xb10] ;  /* 0x00016200ff0c77ac */ /* 0x000ea20008000c00 */
[----:B------:R-:W3:Y:S01]  /*21d0*/  LDCU UR26, c[0x0][0xb20] ;  /* 0x00016400ff1a77ac */ /* 0x000ee20008000800 */
[----:B------:R-:W4:Y:S01]  /*21e0*/  LDCU UR20, c[0x0][0xb0c] ;  /* 0x00016180ff1477ac */ /* 0x000f220008000800 */
[----:B------:R-:W1:Y:S01]  /*21f0*/  LDCU.64 UR10, c[0x0][0xb28] ;  /* 0x00016500ff0a77ac */ /* 0x000e620008000a00 */
[----:B------:R-:W-:Y:S02]  /*2200*/  UISETP.NE.AND UP3, UPT, UR42, 0x1, UPT ;  /* 0x000000012a00788c */ /* 0x000fe4000bf65270 */
[----:B--2---:R-:W-:Y:S02]  /*2210*/  UIMAD.WIDE.U32 UR16, UR38, UR15, URZ ;  /* 0x0000000f261072a5 */ /* 0x004fe4000f8e00ff */
[----:B------:R-:W-:Y:S02]  /*2220*/  UIMAD.WIDE.U32 UR8, UR39, UR12, URZ ;  /* 0x0000000c270872a5 */ /* 0x000fe4000f8e00ff */
[----:B------:R-:W-:-:S02]  /*2230*/  UISETP.NE.AND UP0, UPT, UR14, 0x1, UPT ;  /* 0x000000010e00788c */ /* 0x000fc4000bf05270 */
[----:B------:R-:W-:Y:S01]  /*2240*/  UIMAD.WIDE.U32 UR22, UR27, UR15, URZ ;  /* 0x0000000f1b1672a5 */ /* 0x000fe2000f8e00ff */
[----:B------:R-:W-:Y:S02]  /*2250*/  UMOV UR16, UR17 ;  /* 0x0000001100107c82 */ /* 0x000fe40008000000 */
[----:B------:R-:W-:Y:S01]  /*2260*/  UMOV UR8, UR9 ;  /* 0x0000000900087c82 */ /* 0x000fe20008000000 */
[----:B---3--:R-:W-:Y:S02]  /*2270*/  USHF.R.U32.HI UR16, URZ, UR26, UR16 ;  /* 0x0000001aff107299 */ /* 0x008fe40008011610 */
[----:B----4-:R-:W-:Y:S02]  /*2280*/  UISETP.NE.AND UP2, UPT, UR20, 0x1, UPT ;  /* 0x000000011400788c */ /* 0x010fe4000bf45270 */
[----:B------:R-:W-:Y:S02]  /*2290*/  USHF.R.U32.HI UR8, URZ, UR13, UR8 ;  /* 0x0000000dff087299 */ /* 0x000fe40008011608 */
[----:B------:R-:W-:-:S02]  /*22a0*/  USEL UR7, UR38, UR16, !UP0 ;  /* 0x0000001026077287 */ /* 0x000fc4000c000000 */
[----:B------:R-:W-:Y:S02]  /*22b0*/  USEL UR8, UR39, UR8, !UP2 ;  /* 0x0000000827087287 */ /* 0x000fe4000d000000 */
[----:B-1----:R-:W-:Y:S01]  /*22c0*/  UIMAD.WIDE.U32 UR16, UR7, UR10, URZ ;  /* 0x0000000a071072a5 */ /* 0x002fe2000f8e00ff */
[----:B------:R-:W-:Y:S01]  /*22d0*/  UMOV UR4, UR23 ;  /* 0x0000001700047c82 */ /* 0x000fe20008000000 */
[----:B------:R-:W-:Y:S02]  /*22e0*/  UIMAD.WIDE.U32 UR18, UR37, UR12, URZ ;  /* 0x0000000c251272a5 */ /* 0x000fe4000f8e00ff */
[----:B------:R-:W-:-:S03]  /*22f0*/  UIMAD.WIDE.U32 UR22, UR8, UR10, URZ ;  /* 0x0000000a081672a5 */ /* 0x000fc6000f8e00ff */
[----:B------:R-:W-:Y:S01]  /*2300*/  UMOV UR16, UR17 ;  /* 0x0000001100107c82 */ /* 0x000fe20008000000 */
[----:B------:R-:W-:Y:S02]  /*2310*/  USHF.R.U32.HI UR4, URZ, UR26, UR4 ;  /* 0x0000001aff047299 */ /* 0x000fe40008011604 */
[----:B------:R-:W-:Y:S01]  /*2320*/  @UP3 USHF.R.U32.HI UR7, URZ, UR11, UR16 ;  /* 0x0000000bff073299 */ /* 0x000fe20008011610 */
[----:B------:R-:W-:Y:S01]  /*2330*/  UMOV UR18, UR19 ;  /* 0x0000001300127c82 */ /* 0x000fe20008000000 */
[----:B------:R-:W-:Y:S01]  /*2340*/  UMOV UR22, UR23 ;  /* 0x0000001700167c82 */ /* 0x000fe20008000000 */
[----:B------:R-:W-:Y:S02]  /*2350*/  USHF.R.U32.HI UR13, URZ, UR13, UR18 ;  /* 0x0000000dff0d7299 */ /* 0x000fe40008011612 */
[----:B------:R-:W-:Y:S02]  /*2360*/  USEL UR4, UR27, UR4, !UP0 ;  /* 0x000000041b047287 */ /* 0x000fe4000c000000 */
[----:B------:R-:W-:-:S02]  /*2370*/  @UP3 USHF.R.U32.HI UR8, URZ, UR11, UR22 ;  /* 0x0000000bff083299 */ /* 0x000fc40008011616 */
[----:B------:R-:W-:Y:S02]  /*2380*/  UIMAD UR9, UR42, UR7, URZ ;  /* 0x000000072a0972a4 */ /* 0x000fe4000f8e02ff */
[----:B------:R-:W-:Y:S02]  /*2390*/  USEL UR7, UR37, UR13, !UP2 ;  /* 0x0000000d25077287 */ /* 0x000fe4000d000000 */
[----:B------:R-:W-:Y:S02]  /*23a0*/  UIMAD UR12, UR42, UR8, URZ ;  /* 0x000000082a0c72a4 */ /* 0x000fe4000f8e02ff */
[----:B------:R-:W-:Y:S02]  /*23b0*/  UISETP.GE.AND UP0, UPT, UR4, UR9, UPT ;  /* 0x000000090400728c */ /* 0x000fe4000bf06270 */
[----:B------:R-:W-:Y:S02]  /*23c0*/  UIMAD.WIDE.U32 UR16, UR4, UR10, URZ ;  /* 0x0000000a041072a5 */ /* 0x000fe4000f8e00ff */
[----:B------:R-:W-:-:S02]  /*23d0*/  UISETP.GE.OR UP0, UPT, UR7, UR12, UP0 ;  /* 0x0000000c0700728c */ /* 0x000fc40008706670 */
        /* <DEDUP_REMOVED lines=19> */
.L_x_40:
[----:B------:R-:W2:Y:S02]  /*2510*/  LDCU UR4, c[0x0][0xb30] ;  /* 0x00016600ff0477ac */ /* 0x000ea40008000800 */
[----:B--2---:R-:W-:-:S09]  /*2520*/  UISETP.NE.AND UP0, UPT, UR4, 0x1, UPT ;  /* 0x000000010400788c */ /* 0x004fd2000bf05270 */
[----:B------:R-:W-:Y:S05]  /*2530*/  BRA.U UP0, `(.L_x_41) ;  /* 0x0000000100447547 */ /* 0x000fea000b800000 */
[----:B------:R-:W2:Y:S01]  /*2540*/  LDCU.128 UR12, c[0x0][0xb10] ;  /* 0x00016200ff0c77ac */ /* 0x000ea20008000c00 */
[----:B------:R-:W3:Y:S01]  /*2550*/  LDCU UR16, c[0x0][0xb0c] ;  /* 0x00016180ff1077ac */ /* 0x000ee20008000800 */
[----:B------:R-:W4:Y:S01]  /*2560*/  LDCU UR17, c[0x0][0xb20] ;  /* 0x00016400ff1177ac */ /* 0x000f220008000800 */
[----:B--2---:R-:W-:Y:S02]  /*2570*/  UIMAD.WIDE.U32 UR10, UR37, UR12, URZ ;  /* 0x0000000c250a72a5 */ /* 0x004fe4000f8e00ff */
[----:B------:R-:W-:Y:S02]  /*2580*/  UIMAD.WIDE.U32 UR8, UR27, UR15, URZ ;  /* 0x0000000f1b0872a5 */ /* 0x000fe4000f8e00ff */
[----:B---3--:R-:W-:Y:S02]  /*2590*/  UISETP.NE.AND UP2, UPT, UR16, 0x1, UPT ;  /* 0x000000011000788c */ /* 0x008fe4000bf45270 */
[----:B------:R-:W-:Y:S01]  /*25a0*/  UISETP.NE.AND UP0, UPT, UR14, 0x1, UPT ;  /* 0x000000010e00788c */ /* 0x000fe2000bf05270 */
[----:B------:R-:W-:-:S02]  /*25b0*/  UMOV UR7, UR11 ;  /* 0x0000000b00077c82 */ /* 0x000fc40008000000 */
[----:B------:R-:W-:Y:S01]  /*25c0*/  UMOV UR4, UR9 ;  /* 0x0000000900047c82 */ /* 0x000fe20008000000 */
[----:B------:R-:W-:Y:S02]  /*25d0*/  USHF.R.U32.HI UR7, URZ, UR13, UR7 ;  /* 0x0000000dff077299 */ /* 0x000fe40008011607 */
[----:B----4-:R-:W-:Y:S02]  /*25e0*/  USHF.R.U32.HI UR4, URZ, UR17, UR4 ;  /* 0x00000011ff047299 */ /* 0x010fe40008011604 */
[----:B------:R-:W-:Y:S02]  /*25f0*/  USEL UR7, UR37, UR7, !UP2 ;  /* 0x0000000725077287 */ /* 0x000fe4000d000000 */
[----:B------:R-:W-:-:S04]  /*2600*/  USEL UR4, UR27, UR4, !UP0 ;  /* 0x000000041b047287 */ /* 0x000fc8000c000000 */
[----:B------:R-:W-:Y:S02]  /*2610*/  UIADD3 UR8, UPT, UPT, UR7, -UR4, URZ ;  /* 0x8000000407087290 */ /* 0x000fe4000fffe0ff */
[----:B------:R-:W-:Y:S02]  /*2620*/  UIADD3 UR4, UPT, UPT, -UR7, UR4, URZ ;  /* 0x0000000407047290 */ /* 0x000fe4000fffe1ff */
[----:B------:R-:W-:Y:S02]  /*2630*/  UIMAD UR27, UR8, UR14, UR27 ;  /* 0x0000000e081b72a4 */ /* 0x000fe4000f8e021b */
[----:B------:R-:W-:-:S12]  /*2640*/  UIMAD UR37, UR4, UR16, UR37 ;  /* 0x00000010042572a4 */ /* 0x000fd8000f8e0225 */
.L_x_41:
[----:B------:R-:W-:Y:S01]  /*2650*/  VIADD R11, R11, 0x1 ;  /* 0x000000010b0b7836 */ /* 0x000fe20000000000 */
[----:B------:R-:W-:Y:S01]  /*2660*/  R2UR UR4, R82 ;  /* 0x00000000520472ca */ /* 0x000fe200000e0000 */
[----:B------:R-:W-:Y:S01]  /*2670*/  UIADD3 UR20, UPT, UPT, UR27, UR63, URZ ;  /* 0x0000003f1b147290 */ /* 0x000fe2000fffe0ff */
[----:B------:R-:W-:Y:S02]  /*2680*/  PLOP3.LUT P1, PT, PT, PT, PT, 0x80, 0x8 ;  /* 0x000000000008781c */ /* 0x000fe40003f2f070 */
[----:B------:R-:W-:-:S04]  /*2690*/  ISETP.NE.AND P0, PT, R11, 0x2, PT ;  /* 0x000000020b00780c */ /* 0x000fc80003f05270 */
[----:B------:R-:W-:Y:S02]  /*26a0*/  SEL R3, RZ, 0x1, P0 ;  /* 0x00000001ff037807 */ /* 0x000fe40000000000 */
[----:B------:R-:W-:Y:S02]  /*26b0*/  SEL R11, R11, RZ, P0 ;  /* 0x000000ff0b0b7207 */ /* 0x000fe40000000000 */
[----:B------:R-:W-:Y:S01]  /*26c0*/  LOP3.LUT R10, R10, R3, RZ, 0x3c, !PT ;  /* 0x000000030a0a7212 */ /* 0x000fe200078e3cff */
[----:B------:R-:W-:Y:S01]  /*26d0*/  UIADD3 UR16, UPT, UPT, UR37, UR4, URZ ;  /* 0x0000000425107290 */ /* 0x000fe2000fffe0ff */
[----:B------:R-:W-:Y:S11]  /*26e0*/  BRA.U UP1, `(.L_x_42) ;  /* 0xfffffff101407547 */ /* 0x000ff6000b83ffff */
[----:B------:R-:W-:Y:S01]  /*26f0*/  UIADD3 UR6, UPT, UPT, UR6, 0x18, URZ ;  /* 0x0000001806067890 */ /* 0x000fe2000fffe0ff */
[----:B------:R-:W-:-:S03]  /*2700*/  SHF.L.U32 R3, R12, 0x1f, RZ ;  /* 0x0000001f0c037819 */ /* 0x000fc600000006ff */
[----:B------:R-:W-:-:S09]  /*2710*/  ULEA UR4, UR5, UR6, 0x3 ;  /* 0x0000000605047291 */ /* 0x000fd2000f8e18ff */
[----:B------:R-:W2:Y:S02]  /*2720*/  SYNCS.PHASECHK.TRANS64.TRYWAIT P0, [UR4], R3 ;  /* 0x00000003ff0075a7 */ /* 0x000ea40008001104 */
[----:B--2---:R-:W-:Y:S05]  /*2730*/  @!P0 BRA `(.L_x_43) ;  /* 0x0000006c001c8947 */ /* 0x004fea0003800000 */
.L_x_142:
[----:B------:R-:W-:-:S04]  /*2740*/  UIADD3 UR4, UPT, UPT, UR5, 0x1, URZ ;  /* 0x0000000105047890 */ /* 0x000fc8000fffe0ff */
[----:B------:R-:W-:-:S04]  /*2750*/  UISETP.NE.AND UP0, UPT, UR4, 0x3, UPT ;  /* 0x000000030400788c */ /* 0x000fc8000bf05270 */
[----:B------:R-:W-:Y:S02]  /*2760*/  USEL UR7, URZ, 0x1, UP0 ;  /* 0x00000001ff077887 */ /* 0x000fe40008000000 */
[----:B------:R-:W-:-:S04]  /*2770*/  USEL UR4, UR4, URZ, UP0 ;  /* 0x000000ff04047287 */ /* 0x000fc80008000000 */
[----:B------:R-:W-:Y:S01]  /*2780*/  ULEA UR5, UR4, UR6, 0x3 ;  /* 0x0000000604057291 */ /* 0x000fe2000f8e18ff */
[----:B------:R-:W-:-:S04]  /*2790*/  LOP3.LUT R12, R12, UR7, RZ, 0x3c, !PT ;  /* 0x000000070c0c7c12 */ /* 0x000fc8000f8e3cff */
[----:B-1----:R-:W-:-:S04]  /*27a0*/  SHF.L.U32 R3, R12, 0x1f, RZ ;  /* 0x0000001f0c037819 */ /* 0x002fc800000006ff */
[----:B------:R-:W1:Y:S02]  /*27b0*/  SYNCS.PHASECHK.TRANS64.TRYWAIT P0, [UR5], R3 ;  /* 0x00000003ff0075a7 */ /* 0x000e640008001105 */
[----:B-1----:R-:W-:Y:S05]  /*27c0*/  @!P0 BRA `(.L_x_44) ;  /* 0x0000006c00108947 */ /* 0x002fea0003800000 */
.L_x_144:
[----:B------:R-:W-:-:S04]  /*27d0*/  UIADD3 UR4, UPT, UPT, UR4, 0x1, URZ ;  /* 0x0000000104047890 */ /* 0x000fc8000fffe0ff */
[----:B------:R-:W-:-:S04]  /*27e0*/  UISETP.NE.AND UP0, UPT, UR4, 0x3, UPT ;  /* 0x000000030400788c */ /* 0x000fc8000bf05270 */
[----:B------:R-:W-:Y:S02]  /*27f0*/  USEL UR5, URZ, 0x1, UP0 ;  /* 0x00000001ff057887 */ /* 0x000fe40008000000 */
[----:B------:R-:W-:-:S04]  /*2800*/  USEL UR4, UR4, URZ, UP0 ;  /* 0x000000ff04047287 */ /* 0x000fc80008000000 */
[----:B------:R-:W-:Y:S01]  /*2810*/  ULEA UR4, UR4, UR6, 0x3 ;  /* 0x0000000604047291 */ /* 0x000fe2000f8e18ff */
[----:B-1----:R-:W-:-:S04]  /*2820*/  LOP3.LUT R3, R12, UR5, RZ, 0x3c, !PT ;  /* 0x000000050c037c12 */ /* 0x002fc8000f8e3cff */
[----:B------:R-:W-:Y:S01]  /*2830*/  SHF.L.U32 R3, R3, 0x1f, RZ ;  /* 0x0000001f03037819 */ /* 0x000fe200000006ff */
[----:B------:R-:W-:-:S07]  /*2840*/  IMAD.U32 R0, RZ, RZ, UR4 ;  /* 0x00000004ff007e24 */ /* 0x000fce000f8e00ff */
.L_x_45:
[----:B-1----:R1:W2:Y:S02]  /*2850*/  SYNCS.PHASECHK.TRANS64.TRYWAIT P0, [R0+URZ], R3 ;  /* 0x00000003000075a7 */ /* 0x0022a400080011ff */
[----:B--2---:R-:W-:Y:S05]  /*2860*/  @!P0 NANOSLEEP.SYNCS 0x989680 ;  /* 0x009896800000895d */ /* 0x004fea0003900000 */
[----:B------:R-:W2:Y:S02]  /*2870*/  @!P0 SYNCS.PHASECHK.TRANS64 P0, [R0+URZ], R3 ;  /* 0x00000003000085a7 */ /* 0x000ea400080010ff */
[----:B--2---:R-:W-:Y:S05]  /*2880*/  @P0 EXIT ;  /* 0x000000000000094d */ /* 0x004fea0003800000 */
[----:B------:R-:W-:Y:S05]  /*2890*/  BRA `(.L_x_45) ;  /* 0xfffffffc00ec7947 */ /* 0x000fea000383ffff */
.L_x_22:
[----:B------:R-:W-:-:S04]  /*28a0*/  UISETP.NE.AND UP0, UPT, UR47, URZ, UPT ;  /* 0x000000ff2f00728c */ /* 0x000fc8000bf05270 */
[----:B------:R-:W-:-:S09]  /*28b0*/  UISETP.NE.OR UP0, UPT, UR17, 0x1, UP0 ;  /* 0x000000011100788c */ /* 0x000fd20008705670 */
[----:B------:R-:W-:Y:S05]  /*28c0*/  BRA.U UP0, `(.L_x_46) ;  /* 0x0000000500487547 */ /* 0x000fea000b800000 */
[----:B------:R-:W-:Y:S01]  /*28d0*/  ISETP.GE.U32.AND P2, PT, R0, 0x2, PT ;  /* 0x000000020000780c */ /* 0x000fe20003f46070 */
[----:B------:R-:W-:Y:S01]  /*28e0*/  IMAD.MOV.U32 R12, RZ, RZ, 0x1 ;  /* 0x00000001ff0c7424 */ /* 0x000fe200078e00ff */
[----:B------:R-:W-:Y:S02]  /*28f0*/  CS2R R10, SRZ ;  /* 0x00000000000a7805 */ /* 0x000fe4000001ff00 */
[----:B------:R-:W-:Y:S01]  /*2900*/  CS2R R8, SRZ ;  /* 0x0000000000087805 */ /* 0x000fe2000001ff00 */
[----:B------:R-:W-:Y:S01]  /*2910*/  UMOV UR6, 0x400 ;  /* 0x0000040000067882 */ /* 0x000fe20000000000 */
[----:B------:R-:W-:Y:S01]  /*2920*/  UMOV UR5, URZ ;  /* 0x000000ff00057c82 */ /* 0x000fe20008000000 */
[----:B------:R-:W-:-:S12]  /*2930*/  ULEA UR6, UR47, UR6, 0x18 ;  /* 0x000000062f067291 */ /* 0x000fd8000f8ec0ff */
.L_x_50:
[----:B------:R-:W-:Y:S02]  /*2940*/  LEA R2, R8, UR6, 0x3 ;  /* 0x0000000608027c11 */ /* 0x000fe4000f8e18ff */
[----:B------:R-:W-:-:S03]  /*2950*/  SHF.L.U32 R5, R9, 0x1f, RZ ;  /* 0x0000001f09057819 */ /* 0x000fc600000006ff */
[----:B------:R-:W-:Y:S01]  /*2960*/  VIADD R4, R2, 0xf0 ;  /* 0x000000f002047836 */ /* 0x000fe20000000000 */
[----:B------:R-:W1:Y:S02]  /*2970*/  SYNCS.PHASECHK.TRANS64.TRYWAIT P0, [R2+URZ+0xe0], R5 ;  /* 0x0000e005020075a7 */ /* 0x000e6400080011ff */
[----:B-1----:R-:W-:Y:S05]  /*2980*/  @!P0 BRA `(.L_x_47) ;  /* 0x0000006800b88947 */ /* 0x002fea0003800000 */
.L_x_145:
[----:B------:R-:W-:Y:S01]  /*2990*/  ULEA UR4, UR5, UR6, 0x3 ;  /* 0x0000000605047291 */ /* 0x000fe2000f8e18ff */
[----:B------:R-:W-:Y:S02]  /*29a0*/  PRMT R4, RZ, 0x654, R4 ;  /* 0x00000654ff047816 */ /* 0x000fe40000000004 */
[----:B-1----:R-:W-:Y:S01]  /*29b0*/  SHF.L.U32 R5, R12, 0x1f, RZ ;  /* 0x0000001f0c057819 */ /* 0x002fe200000006ff */
[----:B------:R-:W-:Y:S01]  /*29c0*/  UIADD3 UR7, UPT, UPT, UR4, 0x80, URZ ;  /* 0x0000008004077890 */ /* 0x000fe2000fffe0ff */
[----:B------:R1:W-:Y:S05]  /*29d0*/  SYNCS.ARRIVE.TRANS64.RED.A1T0 RZ, [R4+URZ], RZ ;  /* 0x000000ff04ff79a7 */ /* 0x0003ea00081004ff */
[----:B------:R-:W-:Y:S01]  /*29e0*/  IMAD.U32 R7, RZ, RZ, UR7 ;  /* 0x00000007ff077e24 */ /* 0x000fe2000f8e00ff */
[----:B------:R-:W2:Y:S04]  /*29f0*/  SYNCS.PHASECHK.TRANS64.TRYWAIT P0, [UR4+0x90], R5 ;  /* 0x00009005ff0075a7 */ /* 0x000ea80008001104 */
[----:B------:R-:W-:Y:S01]  /*2a00*/  PRMT R6, R0, 0x654, R7 ;  /* 0x0000065400067816 */ /* 0x000fe20000000007 */
[----:B-1----:R-:W-:Y:S01]  /*2a10*/  @!P2 IMAD.MOV.U32 R4, RZ, RZ, 0x10 ;  /* 0x00000010ff04a424 */ /* 0x002fe200078e00ff */
[----:B--2---:R-:W-:Y:S06]  /*2a20*/  @!P0 BRA `(.L_x_48) ;  /* 0x0000006800a48947 */ /* 0x004fec0003800000 */
.L_x_147:
[----:B------:R-:W-:Y:S01]  /*2a30*/  ULEA UR8, UR5, UR6, 0x4 ;  /* 0x0000000605087291 */ /* 0x000fe2000f8e20ff */
[----:B------:R-:W-:Y:S01]  /*2a40*/  SEL R3, R6, R3, !P2 ;  /* 0x0000000306037207 */ /* 0x000fe20005000000 */
[----:B------:R-:W-:Y:S01]  /*2a50*/  UIADD3 UR9, UPT, UPT, UR4, 0x80, URZ ;  /* 0x0000008004097890 */ /* 0x000fe2000fffe0ff */
[----:B-1----:R-:W-:Y:S01]  /*2a60*/  LEA R2, R11, UR6, 0x3 ;  /* 0x000000060b027c11 */ /* 0x002fe2000f8e18ff */
[----:B------:R-:W-:Y:S01]  /*2a70*/  UIADD3 UR8, UPT, UPT, UR8, 0x110, URZ ;  /* 0x0000011008087890 */ /* 0x000fe2000fffe0ff */
[----:B------:R-:W-:Y:S01]  /*2a80*/  SHF.L.U32 R5, R10, 0x1f, RZ ;  /* 0x0000001f0a057819 */ /* 0x000fe200000006ff */
[----:B------:R1:W-:Y:S01]  /*2a90*/  @!P2 SYNCS.ARRIVE.TRANS64.RED RZ, [R3+URZ], R4 ;  /* 0x0000000403ffa9a7 */ /* 0x0003e200080004ff */
[----:B------:R-:W-:Y:S01]  /*2aa0*/  UIADD3 UR4, UPT, UPT, UR5, 0x1, URZ ;  /* 0x0000000105047890 */ /* 0x000fe2000fffe0ff */
[----:B------:R-:W-:-:S03]  /*2ab0*/  VIADD R8, R8, 0x1 ;  /* 0x0000000108087836 */ /* 0x000fc60000000000 */
[----:B------:R-:W-:Y:S02]  /*2ac0*/  UISETP.NE.AND UP0, UPT, UR4, 0x2, UPT ;  /* 0x000000020400788c */ /* 0x000fe4000bf05270 */
[----:B------:R-:W-:Y:S06]  /*2ad0*/  UGETNEXTWORKID.BROADCAST [UR8], [UR9] ;  /* 0x00000000080073ca */ /* 0x000fec0008000100 */
[----:B------:R-:W-:Y:S01]  /*2ae0*/  USEL UR7, URZ, 0x1, UP0 ;  /* 0x00000001ff077887 */ /* 0x000fe20008000000 */
[----:B------:R-:W-:Y:S01]  /*2af0*/  ISETP.NE.AND P0, PT, R8, 0x2, PT ;  /* 0x000000020800780c */ /* 0x000fe20003f05270 */
[----:B------:R-:W-:Y:S01]  /*2b00*/  USEL UR5, UR4, URZ, UP0 ;  /* 0x000000ff04057287 */ /* 0x000fe20008000000 */
[----:B------:R-:W2:Y:S03]  /*2b10*/  SYNCS.PHASECHK.TRANS64.TRYWAIT P1, [R2+URZ+0x80], R5 ;  /* 0x00008005020075a7 */ /* 0x000ea600080211ff */
[----:B------:R-:W-:Y:S01]  /*2b20*/  LOP3.LUT R12, R12, UR7, RZ, 0x3c, !PT ;  /* 0x000000070c0c7c12 */ /* 0x000fe2000f8e3cff */
[----:B-12---:R-:W-:Y:S07]  /*2b30*/  @!P1 BRA `(.L_x_49) ;  /* 0x0000006800789947 */ /* 0x006fee0003800000 */
.L_x_148:
[C---:B------:R-:W-:Y:S01]  /*2b40*/  LEA R4, R11.reuse, UR6, 0x4 ;  /* 0x000000060b047c11 */ /* 0x040fe2000f8e20ff */
[----:B-1----:R-:W-:Y:S01]  /*2b50*/  VIADD R2, R2, 0x90 ;  /* 0x0000009002027836 */ /* 0x002fe20000000000 */
[----:B------:R-:W-:Y:S01]  /*2b60*/  SEL R8, R8, RZ, P0 ;  /* 0x000000ff08087207 */ /* 0x000fe20000000000 */
[----:B------:R-:W-:-:S03]  /*2b70*/  VIADD R11, R11, 0x1 ;  /* 0x000000010b0b7836 */ /* 0x000fc60000000000 */
[----:B------:R-:W1:Y:S01]  /*2b80*/  LDS.128 R4, [R4+0x110] ;  /* 0x0001100004047984 */ /* 0x000e620000000c00 */
[----:B------:R-:W-:Y:S02]  /*2b90*/  PRMT R2, RZ, 0x654, R2 ;  /* 0x00000654ff027816 */ /* 0x000fe40000000002 */
[C---:B------:R-:W-:Y:S01]  /*2ba0*/  ISETP.NE.AND P1, PT, R11.reuse, 0x2, PT ;  /* 0x000000020b00780c */ /* 0x040fe20003f25270 */
[----:B------:R-:W-:Y:S01]  /*2bb0*/  @!PT LDS RZ, [RZ] ;  /* 0x00000000fffff984 */ /* 0x000fe20000000800 */
[----:B------:R-:W-:Y:S01]  /*2bc0*/  @!PT LDS RZ, [RZ] ;  /* 0x00000000fffff984 */ /* 0x000fe20000000800 */
[----:B------:R-:W-:Y:S01]  /*2bd0*/  @!PT LDS RZ, [RZ] ;  /* 0x00000000fffff984 */ /* 0x000fe20000000800 */
[----:B------:R-:W-:Y:S01]  /*2be0*/  @!PT LDS RZ, [RZ] ;  /* 0x00000000fffff984 */ /* 0x000fe20000000800 */
[----:B------:R2:W-:Y:S06]  /*2bf0*/  MEMBAR.ALL.CTA ;  /* 0x0000000000007992 */ /* 0x0005ec0000008000 */
[----:B--2---:R-:W2:Y:S01]  /*2c00*/  FENCE.VIEW.ASYNC.S ;  /* 0x00000000000073c6 */ /* 0x004ea20000000000 */
[----:B------:R-:W-:Y:S01]  /*2c10*/  SEL R11, R11, RZ, P1 ;  /* 0x000000ff0b0b7207 */ /* 0x000fe20000800000 */
[----:B--2---:R2:W-:Y:S01]  /*2c20*/  SYNCS.ARRIVE.TRANS64.RED.A1T0 RZ, [R2+URZ], RZ ;  /* 0x000000ff02ff79a7 */ /* 0x0045e200081004ff */
[----:B-1----:R-:W-:-:S02]  /*2c30*/  LOP3.LUT P3, RZ, R6, 0x1, RZ, 0xc0, !PT ;  /* 0x0000000106ff7812 */ /* 0x002fc4000786c0ff */
[----:B------:R-:W-:-:S04]  /*2c40*/  SEL R5, RZ, 0x1, P1 ;  /* 0x00000001ff057807 */ /* 0x000fc80000800000 */
[----:B------:R-:W-:Y:S02]  /*2c50*/  LOP3.LUT R10, R10, R5, RZ, 0x3c, !PT ;  /* 0x000000050a0a7212 */ /* 0x000fe400078e3cff */
[----:B--2---:R-:W-:-:S04]  /*2c60*/  SEL R2, RZ, 0x1, P0 ;  /* 0x00000001ff027807 */ /* 0x004fc80000000000 */
[----:B------:R-:W-:Y:S01]  /*2c70*/  LOP3.LUT R9, R9, R2, RZ, 0x3c, !PT ;  /* 0x0000000209097212 */ /* 0x000fe200078e3cff */
[----:B------:R-:W-:Y:S06]  /*2c80*/  @P3 BRA `(.L_x_50) ;  /* 0xfffffffc002c3947 */ /* 0x000fec000383ffff */
[----:B------:R-:W-:Y:S01]  /*2c90*/  ULEA UR4, UR5, UR6, 0x3 ;  /* 0x0000000605047291 */ /* 0x000fe2000f8e18ff */
[----:B------:R-:W-:-:S08]  /*2ca0*/  SHF.L.U32 R3, R12, 0x1f, RZ ;  /* 0x0000001f0c037819 */ /* 0x000fd000000006ff */
[----:B------:R-:W1:Y:S02]  /*2cb0*/  SYNCS.PHASECHK.TRANS64 P0, [UR4+0x90], R3 ;  /* 0x00009003ff0075a7 */ /* 0x000e640008001004 */
[----:B-1----:R-:W-:Y:S05]  /*2cc0*/  @P0 BRA `(.L_x_51) ;  /* 0x0000000000080947 */ /* 0x002fea0003800000 */
[----:B------:R-:W1:Y:S02]  /*2cd0*/  SYNCS.PHASECHK.TRANS64.TRYWAIT P0, [UR4+0x90], R3 ;  /* 0x00009003ff0075a7 */ /* 0x000e640008001104 */
[----:B-1----:R-:W-:Y:S05]  /*2ce0*/  @!P0 BRA `(.L_x_52) ;  /* 0x0000006800208947 */ /* 0x002fea0003800000 */
.L_x_51:
[----:B------:R-:W-:-:S04]  /*2cf0*/  UIADD3 UR7, UPT, UPT, UR5, 0x1, URZ ;  /* 0x0000000105077890 */ /* 0x000fc8000fffe0ff */
[----:B------:R-:W-:-:S04]  /*2d00*/  UISETP.NE.AND UP0, UPT, UR7, 0x2, UPT ;  /* 0x000000020700788c */ /* 0x000fc8000bf05270 */
[----:B------:R-:W-:Y:S02]  /*2d10*/  USEL UR8, URZ, 0x1, UP0 ;  /* 0x00000001ff087887 */ /* 0x000fe40008000000 */
[----:B------:R-:W-:-:S04]  /*2d20*/  USEL UR7, UR7, URZ, UP0 ;  /* 0x000000ff07077287 */ /* 0x000fc80008000000 */
[----:B------:R-:W-:Y:S01]  /*2d30*/  ULEA UR7, UR7, UR6, 0x3 ;  /* 0x0000000607077291 */ /* 0x000fe2000f8e18ff */
[----:B-1----:R-:W-:-:S04]  /*2d40*/  LOP3.LUT R3, R12, UR8, RZ, 0x3c, !PT ;  /* 0x000000080c037c12 */ /* 0x002fc8000f8e3cff */
[----:B------:R-:W-:-:S04]  /*2d50*/  SHF.L.U32 R0, R3, 0x1f, RZ ;  /* 0x0000001f03007819 */ /* 0x000fc800000006ff */
[----:B------:R-:W1:Y:S02]  /*2d60*/  SYNCS.PHASECHK.TRANS64 P0, [UR7+0x90], R0 ;  /* 0x00009000ff0075a7 */ /* 0x000e640008001007 */
[----:B-1----:R-:W-:Y:S05]  /*2d70*/  @P0 EXIT ;  /* 0x000000000000094d */ /* 0x002fea0003800000 */
[----:B------:R-:W-:Y:S02]  /*2d80*/  SHF.L.U32 R3, R3, 0x1f, RZ ;  /* 0x0000001f03037819 */ /* 0x000fe400000006ff */
[----:B------:R-:W-:-:S07]  /*2d90*/  MOV R0, UR7 ;  /* 0x0000000700007c02 */ /* 0x000fce0008000f00 */
.L_x_53:
[----:B-1----:R1:W2:Y:S02]  /*2da0*/  SYNCS.PHASECHK.TRANS64.TRYWAIT P0, [R0+URZ+0x90], R3 ;  /* 0x00009003000075a7 */ /* 0x0022a400080011ff */
[----:B--2---:R-:W-:Y:S05]  /*2db0*/  @!P0 NANOSLEEP.SYNCS 0x989680 ;  /* 0x009896800000895d */ /* 0x004fea0003900000 */
[----:B------:R-:W2:Y:S02]  /*2dc0*/  @!P0 SYNCS.PHASECHK.TRANS64 P0, [R0+URZ+0x90], R3 ;  /* 0x00009003000085a7 */ /* 0x000ea400080010ff */
[----:B--2---:R-:W-:Y:S05]  /*2dd0*/  @P0 EXIT ;  /* 0x000000000000094d */ /* 0x004fea0003800000 */
[----:B------:R-:W-:Y:S05]  /*2de0*/  BRA `(.L_x_53) ;  /* 0xfffffffc00ec7947 */ /* 0x000fea000383ffff */
.L_x_46:
[----:B------:R-:W-:Y:S05]  /*2df0*/  BRA.U UP4, `(.L_x_54) ;  /* 0x0000000d04847547 */ /* 0x000fea000b800000 */
[----:B------:R-:W-:Y:S01]  /*2e00*/  UMOV UR4, 0x40 ;  /* 0x0000004000047882 */ /* 0x000fe20000000000 */
[----:B------:R-:W-:Y:S01]  /*2e10*/  NOP ;  /* 0x0000000000007918 */ /* 0x000fe20000000000 */
[----:B------:R-:W-:Y:S01]  /*2e20*/  ULEA UR5, UR47, UR4, 0x18 ;  /* 0x000000042f057291 */ /* 0x000fe2000f8ec0ff */
[----:B------:R-:W-:Y:S02]  /*2e30*/  UMOV UR6, 0x400 ;  /* 0x0000040000067882 */ /* 0x000fe40000000000 */
[----:B------:R-:W-:-:S06]  /*2e40*/  ULEA UR6, UR47, UR6, 0x18 ;  /* 0x000000062f067291 */ /* 0x000fcc000f8ec0ff */
[----:B------:R-:W1:Y:S02]  /*2e50*/  LDS.U8 R0, [UR5+0x1c] ;  /* 0x00001c05ff007984 */ /* 0x000e640008000000 */
[----:B-1----:R-:W-:-:S13]  /*2e60*/  ISETP.NE.AND P0, PT, R0, RZ, PT ;  /* 0x000000ff0000720c */ /* 0x002fda0003f05270 */
[----:B------:R-:W-:Y:S05]  /*2e70*/  @P0 BRA `(.L_x_55) ;  /* 0x0000000000580947 */ /* 0x000fea0003800000 */
[----:B------:R-:W-:-:S13]  /*2e80*/  ELECT P0, URZ, PT ;  /* 0x0000000000ff782f */ /* 0x000fda0003800000 */
[----:B------:R-:W-:Y:S05]  /*2e90*/  @!P0 BRA `(.L_x_56) ;  /* 0x0000000000608947 */ /* 0x000fea0003800000 */
[----:B------:R-:W-:Y:S01]  /*2ea0*/  UMOV UR4, 0x10 ;  /* 0x0000001000047882 */ /* 0x000fe20000000000 */
[----:B------:R-:W-:Y:S01]  /*2eb0*/  HFMA2 R0, -RZ, RZ, 0, 5.9604644775390625e-08 ;  /* 0x00000001ff007431 */ /* 0x000fe200000001ff */
[----:B------:R-:W-:-:S03]  /*2ec0*/  MOV R3, 0xffff ;  /* 0x0000ffff00037802 */ /* 0x000fc60000000f00 */
[----:B------:R-:W-:Y:S04]  /*2ed0*/  DEPBAR.LE SB1, 0x36 ;  /* 0x00009d800000791a */ /* 0x000fe80000000000 */
[----:B------:R-:W1:Y:S02]  /*2ee0*/  UTCATOMSWS.FIND_AND_SET.ALIGN UP0, UR4, UR4 ;  /* 0x00000004000475e3 */ /* 0x000e640008000800 */
[----:B-1----:R-:W-:Y:S01]  /*2ef0*/  MOV R4, UR4 ;  /* 0x0000000400047c02 */ /* 0x002fe20008000f00 */
[----:B------:R-:W-:Y:S06]  /*2f00*/  BRA.U UP0, `(.L_x_57) ;  /* 0x0000000100187547 */ /* 0x000fec000b800000 */
.L_x_58:
[----:B------:R-:W-:Y:S05]  /*2f10*/  NANOSLEEP 0x64 ;  /* 0x000000640000795d */ /* 0x000fea0003800000 */
[----:B------:R-:W-:-:S05]  /*2f20*/  UMOV UR4, 0x10 ;  /* 0x0000001000047882 */ /* 0x000fca0000000000 */
[----:B------:R-:W-:Y:S04]  /*2f30*/  DEPBAR.LE SB1, 0x36 ;  /* 0x00009d800000791a */ /* 0x000fe80000000000 */
[----:B------:R-:W1:Y:S02]  /*2f40*/  UTCATOMSWS.FIND_AND_SET.ALIGN UP0, UR4, UR4 ;  /* 0x00000004000475e3 */ /* 0x000e640008000800 */
[----:B-1----:R-:W-:Y:S01]  /*2f50*/  MOV R4, UR4 ;  /* 0x0000000400047c02 */ /* 0x002fe20008000f00 */
[----:B------:R-:W-:Y:S05]  /*2f60*/  BRA.U !UP0, `(.L_x_58) ;  /* 0xfffffffd08e87547 */ /* 0x000fea000b83ffff */
.L_x_57:
[-C--:B------:R-:W-:Y:S02]  /*2f70*/  SHF.L.U32 R3, R3, R4.reuse, RZ ;  /* 0x0000000403037219 */ /* 0x080fe400000006ff */
[----:B------:R-:W-:Y:S01]  /*2f80*/  SHF.L.U32 R0, R0, R4, RZ ;  /* 0x0000000400007219 */ /* 0x000fe200000006ff */
[----:B------:R-:W-:Y:S02]  /*2f90*/  IMAD.SHL.U32 R4, R4, 0x20, RZ ;  /* 0x0000002004047824 */ /* 0x000fe400078e00ff */
[----:B------:R1:W-:Y:S04]  /*2fa0*/  ATOMS.OR RZ, [UR5+0x14], R3 ;  /* 0x00001403ffff798c */ /* 0x0003e8000b000005 */
[----:B------:R1:W-:Y:S04]  /*2fb0*/  ATOMS.OR RZ, [UR5+0x18], R0 ;  /* 0x00001800ffff798c */ /* 0x0003e8000b000005 */
[----:B------:R1:W-:Y:S01]  /*2fc0*/  STS [UR6+0x130], R4 ;  /* 0x00013004ff007988 */ /* 0x0003e20008000806 */
[----:B------:R-:W-:Y:S05]  /*2fd0*/  BRA `(.L_x_56) ;  /* 0x0000000000107947 */ /* 0x000fea0003800000 */
.L_x_55:
[----:B------:R-:W-:Y:S02]  /*2fe0*/  MOV R0, 0xffffffff ;  /* 0xffffffff00007802 */ /* 0x000fe40000000f00 */
[----:B------:R-:W-:-:S03]  /*2ff0*/  MOV R4, 0x3020 ;  /* 0x0000302000047802 */ /* 0x000fc60000000f00 */
[----:B------:R1:W-:Y:S04]  /*3000*/  STS [UR6+0x130], R0 ;  /* 0x00013000ff007988 */ /* 0x0003e80008000806 */
[----:B-1---5:R-:W-:Y:S05]  /*3010*/  CALL.REL.NOINC `($__internal_1_$__cuda_sm10x_tcgen05_guardrail_trap_phase_invalid_during_alloc) ;  /* 0x0000006c006c7944 */ /* 0x022fea0003c00000 */
.L_x_56:
[----:B------:R-:W-:Y:S05]  /*3020*/  WARPSYNC.ALL ;  /* 0x0000000000007948 */ /* 0x000fea0003800000 */
[----:B------:R-:W2:Y:S01]  /*3030*/  S2UR UR4, SR_CgaCtaId ;  /* 0x00000000000479c3 */ /* 0x000ea20000008800 */
[----:B------:R-:W-:Y:S01]  /*3040*/  UMOV UR17, 0x400 ;  /* 0x0000040000117882 */ /* 0x000fe20000000000 */
[----:B------:R-:W-:-:S06]  /*3050*/  NOP ;  /* 0x0000000000007918 */ /* 0x000fcc0000000000 */
[----:B------:R-:W-:Y:S06]  /*3060*/  BAR.ARV 0x6, 0xa0 ;  /* 0x0182800000007b1d */ /* 0x000fec0000002000 */
[----:B------:R-:W3:Y:S01]  /*3070*/  LDCU UR5, c[0x0][0x38c] ;  /* 0x00007180ff0577ac */ /* 0x000ee20008000800 */
[----:B------:R-:W-:Y:S01]  /*3080*/  LOP3.LUT R2, R2, 0xffff, RZ, 0xc0, !PT ;  /* 0x0000ffff02027812 */ /* 0x000fe200078ec0ff */
[----:B------:R-:W-:Y:S01]  /*3090*/  IMAD.MOV.U32 R11, RZ, RZ, 0x1 ;  /* 0x00000001ff0b7424 */ /* 0x000fe200078e00ff */
[----:B------:R-:W-:Y:S01]  /*30a0*/  CS2R R8, SRZ ;  /* 0x0000000000087805 */ /* 0x000fe2000001ff00 */
[----:B------:R-:W4:Y:S01]  /*30b0*/  LDCU UR8, c[0x0][0x38c] ;  /* 0x00007180ff0877ac */ /* 0x000f220008000800 */
[----:B------:R-:W-:Y:S01]  /*30c0*/  R2UR UR19, R2 ;  /* 0x00000000021372ca */ /* 0x000fe200000e0000 */
[----:B------:R-:W-:Y:S01]  /*30d0*/  IMAD.MOV.U32 R10, RZ, RZ, RZ ;  /* 0x000000ffff0a7224 */ /* 0x000fe200078e00ff */
[----:B------:R-:W-:Y:S01]  /*30e0*/  UMOV UR23, URZ ;  /* 0x000000ff00177c82 */ /* 0x000fe20008000000 */
[----:B------:R-:W-:Y:S01]  /*30f0*/  UMOV UR14, URZ ;  /* 0x000000ff000e7c82 */ /* 0x000fe20008000000 */
[----:B--2---:R-:W-:Y:S01]  /*3100*/  ULEA UR17, UR4, UR17, 0x18 ;  /* 0x0000001104117291 */ /* 0x004fe2000f8ec0ff */
[----:B------:R-:W-:Y:S01]  /*3110*/  UMOV UR26, 0x0 ;  /* 0x00000000001a7882 */ /* 0x000fe20000000000 */
[----:B------:R-:W-:-:S02]  /*3120*/  UMOV UR27, 0x8200490 ;  /* 0x08200490001b7882 */ /* 0x000fc40000000000 */
[----:B------:R-:W-:Y:S02]  /*3130*/  UIADD3 UR6, UPT, UPT, UR17, 0x8400, URZ ;  /* 0x0000840011067890 */ /* 0x000fe4000fffe0ff */
[----:B------:R-:W-:Y:S02]  /*3140*/  UIADD3 UR7, UPT, UPT, UR17, 0xe400, URZ ;  /* 0x0000e40011077890 */ /* 0x000fe4000fffe0ff */
[----:B---3--:R-:W-:Y:S01]  /*3150*/  UIADD3 UR5, UPT, UPT, UR5, 0x1f, URZ ;  /* 0x0000001f05057890 */ /* 0x008fe2000fffe0ff */
[----:B-1----:R-:W1:Y:S01]  /*3160*/  LDS R0, [UR17+0x130] ;  /* 0x00013011ff007984 */ /* 0x002e620008000800 */
[----:B------:R-:W-:Y:S02]  /*3170*/  USHF.R.U32.HI UR6, URZ, 0x4, UR6 ;  /* 0x00000004ff067899 */ /* 0x000fe40008011606 */
[----:B------:R-:W-:Y:S02]  /*3180*/  USHF.R.S32.HI UR4, URZ, 0x1f, UR5 ;  /* 0x0000001fff047899 */ /* 0x000fe40008011405 */
[----:B------:R-:W-:-:S02]  /*3190*/  ULOP3.LUT UR6, UR6, 0x3fff, URZ, 0xc0, !UPT ;  /* 0x00003fff06067892 */ /* 0x000fc4000f8ec0ff */
[----:B------:R-:W-:Y:S02]  /*31a0*/  ULEA.HI UR4, UR4, UR5, URZ, 0x5 ;  /* 0x0000000504047291 */ /* 0x000fe4000f8f28ff */
[----:B------:R-:W-:Y:S02]  /*31b0*/  USHF.R.U32.HI UR5, URZ, 0x4, UR7 ;  /* 0x00000004ff057899 */ /* 0x000fe40008011607 */
[----:B------:R-:W-:Y:S02]  /*31c0*/  USHF.R.S32.HI UR28, URZ, 0x5, UR4 ;  /* 0x00000005ff1c7899 */ /* 0x000fe40008011404 */
[----:B------:R-:W-:Y:S02]  /*31d0*/  ULOP3.LUT UR5, UR5, 0x3fff, URZ, 0xc0, !UPT ;  /* 0x00003fff05057892 */ /* 0x000fe4000f8ec0ff */
[----:B------:R-:W-:Y:S02]  /*31e0*/  UISETP.LT.AND UP0, UPT, UR28, 0x1, UPT ;  /* 0x000000011c00788c */ /* 0x000fe4000bf01270 */
[----:B------:R-:W-:-:S02]  /*31f0*/  ULOP3.LUT UR20, UR6, 0x10000, URZ, 0xfc, !UPT ;  /* 0x0001000006147892 */ /* 0x000fc4000f8efcff */
[----:B------:R-:W-:Y:S02]  /*3200*/  USEL UR29, UR28, 0x1, !UP0 ;  /* 0x000000011c1d7887 */ /* 0x000fe4000c000000 */
[----:B------:R-:W-:Y:S02]  /*3210*/  ULOP3.LUT UR21, UR5, 0x10000, URZ, 0xfc, !UPT ;  /* 0x0001000005157892 */ /* 0x000fe4000f8efcff */
[----:B------:R-:W-:Y:S02]  /*3220*/  UIADD3 UR29, UPT, UPT, -UR29, URZ, URZ ;  /* 0x000000ff1d1d7290 */ /* 0x000fe4000fffe1ff */
[----:B----4-:R-:W-:Y:S01]  /*3230*/  UISETP.GE.AND UP4, UPT, UR8, 0x1, UPT ;  /* 0x000000010800788c */ /* 0x010fe2000bf86270 */
[----:B------:R-:W-:Y:S01]  /*3240*/  UMOV UR24, 0x0 ;  /* 0x0000000000187882 */ /* 0x000fe20000000000 */
[----:B------:R-:W-:Y:S01]  /*3250*/  UMOV UR25, 0x8200490 ;  /* 0x0820049000197882 */ /* 0x000fe20000000000 */
[----:B-1----:R-:W-:-:S15]  /*3260*/  R2UR UR30, R0 ;  /* 0x00000000001e72ca */ /* 0x002fde00000e0000 */
.L_x_65:
[----:B------:R-:W-:Y:S02]  /*3270*/  LEA R0, R10, UR17, 0x3 ;  /* 0x000000110a007c11 */ /* 0x000fe4000f8e18ff */
[----:B------:R-:W-:Y:S02]  /*3280*/  SHF.L.U32 R5, R9, 0x1f, RZ ;  /* 0x0000001f09057819 */ /* 0x000fe400000006ff */
[----:B------:R-:W-:Y:S01]  /*3290*/  PLOP3.LUT P0, PT, PT, PT, UP4, 0x80, 0x8 ;  /* 0x000000000008781c */ /* 0x000fe20003f0f048 */
[----:B------:R-:W-:Y:S01]  /*32a0*/  VIADD R3, R0, 0x90 ;  /* 0x0000009000037836 */ /* 0x000fe20000000000 */
[----:B-1----:R-:W1:Y:S02]  /*32b0*/  SYNCS.PHASECHK.TRANS64.TRYWAIT P1, [R0+URZ+0x80], R5 ;  /* 0x00008005000075a7 */ /* 0x002e6400080211ff */
[----:B-1-3--:R-:W-:Y:S09]  /*32c0*/  @!P1 BRA `(.L_x_59) ;  /* 0x0000006000c09947 */ /* 0x00aff20003800000 */
.L_x_150:
[----:B------:R-:W-:Y:S01]  /*32d0*/  LEA R4, R10, UR17, 0x4 ;  /* 0x000000110a047c11 */ /* 0x000fe2000f8e20ff */
[----:B------:R-:W-:Y:S01]  /*32e0*/  @UP4 ULEA UR4, UR14, UR17, 0x3 ;  /* 0x000000110e044291 */ /* 0x000fe2000f8e18ff */
[----:B------:R-:W-:Y:S01]  /*32f0*/  PLOP3.LUT P2, PT, PT, PT, PT, 0x80, 0x8 ;  /* 0x000000000008781c */ /* 0x000fe20003f4f070 */
[----:B------:R-:W-:Y:S01]  /*3300*/  ULEA UR22, UR23, UR17, 0x3 ;  /* 0x0000001117167291 */ /* 0x000fe2000f8e18ff */
[----:B------:R-:W-:Y:S01]  /*3310*/  PRMT R3, RZ, 0x654, R3 ;  /* 0x00000654ff037816 */ /* 0x000fe20000000003 */
[----:B------:R-:W-:Y:S01]  /*3320*/  ULEA UR18, UR23, UR30, 0x7 ;  /* 0x0000001e17127291 */ /* 0x000fe2000f8e38ff */
[----:B-1----:R-:W1:Y:S01]  /*3330*/  LDS.128 R4, [R4+0x110] ;  /* 0x0001100004047984 */ /* 0x002e620000000c00 */
[----:B------:R-:W-:Y:S02]  /*3340*/  @P0 SHF.L.U32 R2, R8, 0x1f, RZ ;  /* 0x0000001f08020819 */ /* 0x000fe400000006ff */
[----:B------:R-:W-:Y:S01]  /*3350*/  SHF.L.U32 R0, R11, 0x1f, RZ ;  /* 0x0000001f0b007819 */ /* 0x000fe200000006ff */
[----:B------:R-:W-:Y:S01]  /*3360*/  @!PT LDS RZ, [RZ] ;  /* 0x00000000fffff984 */ /* 0x000fe20000000800 */
[----:B------:R-:W-:Y:S01]  /*3370*/  @!PT LDS RZ, [RZ] ;  /* 0x00000000fffff984 */ /* 0x000fe20000000800 */
[----:B------:R-:W-:Y:S01]  /*3380*/  @!PT LDS RZ, [RZ] ;  /* 0x00000000fffff984 */ /* 0x000fe20000000800 */
[----:B------:R-:W-:Y:S01]  /*3390*/  @!PT LDS RZ, [RZ] ;  /* 0x00000000fffff984 */ /* 0x000fe20000000800 */
[----:B------:R2:W-:Y:S06]  /*33a0*/  MEMBAR.ALL.CTA ;  /* 0x0000000000007992 */ /* 0x0005ec0000008000 */
[----:B--2---:R-:W2:Y:S02]  /*33b0*/  FENCE.VIEW.ASYNC.S ;  /* 0x00000000000073c6 */ /* 0x004ea40000000000 */
[----:B--2---:R2:W-:Y:S01]  /*33c0*/  SYNCS.ARRIVE.TRANS64.RED.A1T0 RZ, [R3+URZ], RZ ;  /* 0x000000ff03ff79a7 */ /* 0x0045e200081004ff */
[----:B------:R2:W3:Y:S01]  /*33d0*/  @P0 SYNCS.PHASECHK.TRANS64.TRYWAIT P2, [UR4], R2 ;  /* 0x00000002ff0005a7 */ /* 0x0004e20008041104 */
[----:B-1----:R-:W-:Y:S01]  /*33e0*/  LOP3.LUT P1, RZ, R6, 0x1, RZ, 0xc0, !PT ;  /* 0x0000000106ff7812 */ /* 0x002fe2000782c0ff */
[----:B------:R-:W1:Y:S02]  /*33f0*/  SYNCS.PHASECHK.TRANS64.TRYWAIT P0, [UR22+0xc0], R0 ;  /* 0x0000c000ff0075a7 */ /* 0x000e640008001116 */
[----:B-123--:R-:W-:Y:S10]  /*3400*/  @!P0 BRA `(.L_x_60) ;  /* 0x0000006000848947 */ /* 0x00eff40003800000 */
.L_x_152:
[----:B------:R-:W-:Y:S01]  /*3410*/  IADD3 R10, PT, PT, R10, 0x1, RZ ;  /* 0x000000010a0a7810 */ /* 0x000fe20007ffe0ff */
[----:B------:R-:W-:Y:S06]  /*3420*/  BRA.U !UP4, `(.L_x_61) ;  /* 0x000000010c987547 */ /* 0x000fec000b800000 */
[----:B------:R-:W-:Y:S01]  /*3430*/  UPLOP3.LUT UP2, UPT, UPT, UPT, UPT, 0x40, 0x4 ;  /* 0x000000000004789c */ /* 0x000fe20003f4e870 */
[----:B------:R-:W-:Y:S01]  /*3440*/  UMOV UR16, UR29 ;  /* 0x0000001d00107c82 */ /* 0x000fe20008000000 */
[----:B------:R-:W-:Y:S01]  /*3450*/  UMOV UR15, UR28 ;  /* 0x0000001c000f7c82 */ /* 0x000fe20008000000 */
[----:B------:R-:W-:-:S08]  /*3460*/  UMOV UR6, UR14 ;  /* 0x0000000e00067c82 */ /* 0x000fd00008000000 */
.L_x_64:
[----:B------:R-:W-:Y:S02]  /*3470*/  UIADD3 UR16, UPT, UPT, UR16, 0x1, URZ ;  /* 0x0000000110107890 */ /* 0x000fe4000fffe0ff */
[----:B--2---:R-:W-:Y:S02]  /*3480*/  ULEA UR5, UR6, UR17, 0x3 ;  /* 0x0000001106057291 */ /* 0x004fe4000f8e18ff */
[----:B------:R-:W-:Y:S01]  /*3490*/  UISETP.NE.AND UP3, UPT, UR16, URZ, UPT ;  /* 0x000000ff1000728c */ /* 0x000fe2000bf65270 */
[----:B---3--:R-:W-:Y:S10]  /*34a0*/  @P2 BRA `(.L_x_62) ;  /* 0x00000000000c2947 */ /* 0x008ff40003800000 */
[----:B-1----:R-:W-:Y:S04]  /*34b0*/  SHF.L.U32 R3, R8, 0x1f, RZ ;  /* 0x0000001f08037819 */ /* 0x002fe800000006ff */
[----:B------:R-:W1:Y:S02]  /*34c0*/  SYNCS.PHASECHK.TRANS64.TRYWAIT P0, [UR5], R3 ;  /* 0x00000003ff0075a7 */ /* 0x000e640008001105 */
[----:B-1----:R-:W-:Y:S05]  /*34d0*/  @!P0 BRA `(.L_x_63) ;  /* 0x0000006000688947 */ /* 0x002fea0003800000 */
.L_x_62:
[----:B------:R-:W-:Y:S01]  /*34e0*/  UISETP.NE.AND UP0, UPT, UR15, 0x1, UPT ;  /* 0x000000010f00788c */ /* 0x000fe2000bf05270 */
[----:B------:R-:W-:Y:S01]  /*34f0*/  PLOP3.LUT P2, PT, PT, PT, PT, 0x80, 0x8 ;  /* 0x000000000008781c */ /* 0x000fe20003f4f070 */
[----:B------:R-:W-:Y:S02]  /*3500*/  UIADD3 UR4, UPT, UPT, UR6, 0x1, URZ ;  /* 0x0000000106047890 */ /* 0x000fe4000fffe0ff */
[----:B------:R-:W-:Y:S02]  /*3510*/  ULEA UR12, UR6, UR21, 0x9 ;  /* 0x00000015060c7291 */ /* 0x000fe4000f8e48ff */
[----:B------:R-:W-:Y:S01]  /*3520*/  UISETP.NE.AND UP1, UPT, UR4, 0x3, UPT ;  /* 0x000000030400788c */ /* 0x000fe2000bf25270 */
[----:B------:R-:W-:Y:S01]  /*3530*/  PLOP3.LUT P0, PT, PT, PT, UP0, 0x80, 0x8 ;  /* 0x000000000008781c */ /* 0x000fe20003f0f008 */
[----:B------:R-:W-:Y:S02]  /*3540*/  UIADD3 UR10, UPT, UPT, UR12, 0x2, URZ ;  /* 0x000000020c0a7890 */ /* 0x000fe4000fffe0ff */
[----:B------:R-:W-:Y:S02]  /*3550*/  USEL UR7, URZ, 0x1, UP1 ;  /* 0x00000001ff077887 */ /* 0x000fe40008800000 */
[----:B------:R-:W-:Y:S02]  /*3560*/  USEL UR14, UR4, URZ, UP1 ;  /* 0x000000ff040e7287 */ /* 0x000fe40008800000 */
[----:B------:R-:W-:Y:S02]  /*3570*/  UIADD3 UR15, UPT, UPT, UR15, -0x1, URZ ;  /* 0xffffffff0f0f7890 */ /* 0x000fe4000fffe0ff */
[----:B------:R-:W-:Y:S01]  /*3580*/  @UP0 ULEA UR4, UR14, UR17, 0x3 ;  /* 0x000000110e040291 */ /* 0x000fe2000f8e18ff */
[----:B------:R-:W-:Y:S01]  /*3590*/  LOP3.LUT R8, R8, UR7, RZ, 0x3c, !PT ;  /* 0x0000000708087c12 */ /* 0x000fe2000f8e3cff */
[----:B------:R-:W-:Y:S01]  /*35a0*/  UIADD3 UR7, UPT, UPT, UR5, 0x18, URZ ;  /* 0x0000001805077890 */ /* 0x000fe2000fffe0ff */
[----:B------:R-:W-:Y:S02]  /*35b0*/  UMOV UR13, 0x80004020 ;  /* 0x80004020000d7882 */ /* 0x000fe40000000000 */
[----:B-1----:R-:W-:Y:S01]  /*35c0*/  @P0 SHF.L.U32 R0, R8, 0x1f, RZ ;  /* 0x0000001f08000819 */ /* 0x002fe200000006ff */
[----:B------:R-:W-:Y:S01]  /*35d0*/  UMOV UR5, 0x80004020 ;  /* 0x8000402000057882 */ /* 0x000fe20000000000 */
[----:B------:R-:W-:Y:S01]  /*35e0*/  UMOV UR11, 0x80004020 ;  /* 0x80004020000b7882 */ /* 0x000fe20000000000 */
[----:B------:R-:W-:Y:S01]  /*35f0*/  UMOV UR9, 0x80004020 ;  /* 0x8000402000097882 */ /* 0x000fe20000000000 */
[----:B------:R2:W3:Y:S01]  /*3600*/  @P0 SYNCS.PHASECHK.TRANS64.TRYWAIT P2, [UR4], R0 ;  /* 0x00000000ff0005a7 */ /* 0x0004e20008041104 */
[----:B------:R-:W-:Y:S03]  /*3610*/  ULEA UR4, UR6, UR20, 0x9 ;  /* 0x0000001406047291 */ /* 0x000fe6000f8e48ff */
[----:B------:R-:W-:Y:S01]  /*3620*/  UMOV UR6, UR14 ;  /* 0x0000000e00067c82 */ /* 0x000fe20008000000 */
[----:B------:R-:W-:Y:S05]  /*3630*/  UIADD3 UR8, UPT, UPT, UR4, 0x2, URZ ;  /* 0x0000000204087890 */ /* 0x000fea000fffe0ff */
[----:B------:R2:W-:Y:S01]  /*3640*/  UTCHMMA gdesc[UR4], gdesc[UR12], tmem[UR18], tmem[UR26], idesc[UR27], UP2 ;  /* 0x00ff1a0c040075ea */ /* 0x0005e20009000012 */
[----:B------:R-:W-:Y:S03]  /*3650*/  UPLOP3.LUT UP2, UPT, UPT, UPT, UPT, 0x80, 0x8 ;  /* 0x000000000008789c */ /* 0x000fe60003f4f070 */
[----:B------:R2:W-:Y:S01]  /*3660*/  UTCHMMA gdesc[UR8], gdesc[UR10], tmem[UR18], tmem[UR24], idesc[UR25], UPT ;  /* 0x00ff180a080075ea */ /* 0x0005e2000b800012 */
[----:B------:R2:W-:Y:S01]  /*3670*/  UTCBAR.MULTICAST [UR7], URZ, UR19 ;  /* 0x000000ff070073e9 */ /* 0x0005e20008000813 */
[----:B------:R-:W-:Y:S06]  /*3680*/  BRA.U UP3, `(.L_x_64) ;  /* 0xfffffffd03787547 */ /* 0x000fec000b83ffff */
.L_x_61:
[----:B--2---:R-:W-:Y:S01]  /*3690*/  UIADD3 UR4, UPT, UPT, UR23, 0x1, URZ ;  /* 0x0000000117047890 */ /* 0x004fe2000fffe0ff */
[C---:B------:R-:W-:Y:S01]  /*36a0*/  ISETP.NE.AND P0, PT, R10.reuse, 0x2, PT ;  /* 0x000000020a00780c */ /* 0x040fe20003f05270 */
[----:B------:R-:W-:Y:S02]  /*36b0*/  UIADD3 UR5, UPT, UPT, UR22, 0xa0, URZ ;  /* 0x000000a016057890 */ /* 0x000fe4000fffe0ff */
[----:B------:R-:W-:Y:S01]  /*36c0*/  UISETP.NE.AND UP0, UPT, UR4, 0x4, UPT ;  /* 0x000000040400788c */ /* 0x000fe2000bf05270 */
[----:B-1----:R-:W-:Y:S02]  /*36d0*/  SEL R0, RZ, 0x1, P0 ;  /* 0x00000001ff007807 */ /* 0x002fe40000000000 */
[----:B------:R-:W-:Y:S01]  /*36e0*/  SEL R10, R10, RZ, P0 ;  /* 0x000000ff0a0a7207 */ /* 0x000fe20000000000 */
[----:B------:R-:W-:Y:S01]  /*36f0*/  USEL UR6, URZ, 0x1, UP0 ;  /* 0x00000001ff067887 */ /* 0x000fe20008000000 */
[----:B------:R-:W-:Y:S01]  /*3700*/  LOP3.LUT R9, R9, R0, RZ, 0x3c, !PT ;  /* 0x0000000009097212 */ /* 0x000fe200078e3cff */
[----:B------:R-:W-:Y:S01]  /*3710*/  USEL UR23, UR4, URZ, UP0 ;  /* 0x000000ff04177287 */ /* 0x000fe20008000000 */
[----:B------:R1:W-:Y:S03]  /*3720*/  UTCBAR [UR5], URZ ;  /* 0x000000ff050073e9 */ /* 0x0003e600080000ff */
[----:B------:R-:W-:Y:S01]  /*3730*/  LOP3.LUT R11, R11, UR6, RZ, 0x3c, !PT ;  /* 0x000000060b0b7c12 */ /* 0x000fe2000f8e3cff */
[----:B------:R-:W-:Y:S07]  /*3740*/  @P1 BRA `(.L_x_65) ;  /* 0xfffffff800c81947 */ /* 0x000fee000383ffff */
[----:B------:R-:W2:Y:S01]  /*3750*/  S2UR UR8, SR_CgaCtaId ;  /* 0x00000000000879c3 */ /* 0x000ea20000008800 */
[----:B------:R-:W-:Y:S01]  /*3760*/  ELECT P0, URZ, PT ;  /* 0x0000000000ff782f */ /* 0x000fe20003800000 */
[----:B------:R-:W-:Y:S01]  /*3770*/  IMAD.MOV.U32 R0, RZ, RZ, 0x1 ;  /* 0x00000001ff007424 */ /* 0x000fe200078e00ff */
[----:B------:R-:W-:Y:S01]  /*3780*/  UIADD3 UR17, UPT, UPT, UR17, 0xc0, URZ ;  /* 0x000000c011117890 */ /* 0x000fe2000fffe0ff */
[----:B------:R-:W-:Y:S01]  /*3790*/  SHF.L.U32 R3, R11, 0x1f, RZ ;  /* 0x0000001f0b037819 */ /* 0x000fe200000006ff */
[----:B------:R-:W-:-:S03]  /*37a0*/  UMOV UR4, 0x40 ;  /* 0x0000004000047882 */ /* 0x000fc60000000000 */
[----:B------:R-:W-:Y:S01]  /*37b0*/  UVIRTCOUNT.DEALLOC.SMPOOL 0x80 ;  /* 0x000000800000784c */ /* 0x000fe20000000000 */
[----:B--2---:R-:W-:Y:S02]  /*37c0*/  ULEA UR8, UR8, UR4, 0x18 ;  /* 0x0000000408087291 */ /* 0x004fe4000f8ec0ff */
[----:B------:R-:W-:-:S07]  /*37d0*/  ULEA UR4, UR23, UR17, 0x3 ;  /* 0x0000001117047291 */ /* 0x000fce000f8e18ff */
[----:B------:R2:W-:Y:S02]  /*37e0*/  @P0 STS.U8 [UR8+0x1c], R0 ;  /* 0x00001c00ff000988 */ /* 0x0005e40008000008 */
[----:B------:R-:W4:Y:S02]  /*37f0*/  SYNCS.PHASECHK.TRANS64.TRYWAIT P0, [UR4], R3 ;  /* 0x00000003ff0075a7 */ /* 0x000f240008001104 */
[----:B--2-4-:R-:W-:Y:S05]  /*3800*/  @!P0 BRA `(.L_x_66) ;  /* 0x0000005c00b48947 */ /* 0x014fea0003800000 */
.L_x_155:
[----:B------:R-:W-:-:S04]  /*3810*/  UIADD3 UR4, UPT, UPT, UR23, 0x1, URZ ;  /* 0x0000000117047890 */ /* 0x000fc8000fffe0ff */
[----:B------:R-:W-:-:S04]  /*3820*/  UISETP.NE.AND UP0, UPT, UR4, 0x4, UPT ;  /* 0x000000040400788c */ /* 0x000fc8000bf05270 */
[----:B------:R-:W-:Y:S02]  /*3830*/  USEL UR6, URZ, 0x1, UP0 ;  /* 0x00000001ff067887 */ /* 0x000fe40008000000 */
[----:B------:R-:W-:-:S04]  /*3840*/  USEL UR4, UR4, URZ, UP0 ;  /* 0x000000ff04047287 */ /* 0x000fc80008000000 */
[----:B-1----:R-:W-:Y:S01]  /*3850*/  ULEA UR5, UR4, UR17, 0x3 ;  /* 0x0000001104057291 */ /* 0x002fe2000f8e18ff */
[----:B------:R-:W-:-:S04]  /*3860*/  LOP3.LUT R2, R11, UR6, RZ, 0x3c, !PT ;  /* 0x000000060b027c12 */ /* 0x000fc8000f8e3cff */
[----:B--2---:R-:W-:-:S04]  /*3870*/  SHF.L.U32 R3, R2, 0x1f, RZ ;  /* 0x0000001f02037819 */ /* 0x004fc800000006ff */
[----:B------:R-:W1:Y:S02]  /*3880*/  SYNCS.PHASECHK.TRANS64.TRYWAIT P0, [UR5], R3 ;  /* 0x00000003ff0075a7 */ /* 0x000e640008001105 */
[----:B-1----:R-:W-:Y:S05]  /*3890*/  @!P0 BRA `(.L_x_67) ;  /* 0x0000005c00a88947 */ /* 0x002fea0003800000 */
.L_x_157:
        /* <DEDUP_REMOVED lines=9> */
.L_x_159:
[----:B------:R-:W-:-:S04]  /*3930*/  UIADD3 UR4, UPT, UPT, UR4, 0x1, URZ ;  /* 0x0000000104047890 */ /* 0x000fc8000fffe0ff */
[----:B------:R-:W-:-:S04]  /*3940*/  UISETP.NE.AND UP0, UPT, UR4, 0x4, UPT ;  /* 0x000000040400788c */ /* 0x000fc8000bf05270 */
[----:B------:R-:W-:Y:S02]  /*3950*/  USEL UR5, URZ, 0x1, UP0 ;  /* 0x00000001ff057887 */ /* 0x000fe40008000000 */
[----:B------:R-:W-:-:S04]  /*3960*/  USEL UR4, UR4, URZ, UP0 ;  /* 0x000000ff04047287 */ /* 0x000fc80008000000 */
[----:B------:R-:W-:Y:S01]  /*3970*/  ULEA UR4, UR4, UR17, 0x3 ;  /* 0x0000001104047291 */ /* 0x000fe2000f8e18ff */
[----:B-1----:R-:W-:-:S04]  /*3980*/  LOP3.LUT R3, R2, UR5, RZ, 0x3c, !PT ;  /* 0x0000000502037c12 */ /* 0x002fc8000f8e3cff */
[----:B------:R-:W-:-:S04]  /*3990*/  SHF.L.U32 R3, R3, 0x1f, RZ ;  /* 0x0000001f03037819 */ /* 0x000fc800000006ff */
[----:B------:R-:W1:Y:S02]  /*39a0*/  SYNCS.PHASECHK.TRANS64.TRYWAIT P0, [UR4], R3 ;  /* 0x00000003ff0075a7 */ /* 0x000e640008001104 */
[----:B-1----:R-:W-:Y:S05]  /*39b0*/  @!P0 BRA `(.L_x_69) ;  /* 0x0000005c00908947 */ /* 0x002fea0003800000 */
.L_x_161:
[----:B------:R-:W-:Y:S01]  /*39c0*/  NOP ;  /* 0x0000000000007918 */ /* 0x000fe20000000000 */
[----:B-1----:R-:W1:Y:S01]  /*39d0*/  LDS R0, [UR8+0x14] ;  /* 0x00001408ff007984 */ /* 0x002e620008000800 */
[----:B------:R-:W-:Y:S01]  /*39e0*/  ULOP3.LUT UR4, UR30, 0xffff, URZ, 0xc0, !UPT ;  /* 0x0000ffff1e047892 */ /* 0x000fe2000f8ec0ff */
[----:B------:R-:W-:Y:S01]  /*39f0*/  UMOV UR5, 0xffff ;  /* 0x0000ffff00057882 */ /* 0x000fe20000000000 */
[----:B------:R-:W-:Y:S02]  /*3a00*/  UMOV UR6, 0x1 ;  /* 0x0000000100067882 */ /* 0x000fe40000000000 */
[----:B------:R-:W-:-:S04]  /*3a10*/  USHF.R.U32.HI UR4, URZ, 0x5, UR4 ;  /* 0x00000005ff047899 */ /* 0x000fc80008011604 */
[----:B------:R-:W-:Y:S02]  /*3a20*/  USHF.L.U32 UR5, UR5, UR4, URZ ;  /* 0x0000000405057299 */ /* 0x000fe400080006ff */
[----:B------:R-:W-:-:S04]  /*3a30*/  USHF.L.U32 UR4, UR6, UR4, URZ ;  /* 0x0000000406047299 */ /* 0x000fc800080006ff */
[----:B-1----:R-:W-:-:S04]  /*3a40*/  LOP3.LUT R0, R0, UR5, RZ, 0xc0, !PT ;  /* 0x0000000500007c12 */ /* 0x002fc8000f8ec0ff */
[----:B------:R-:W-:-:S13]  /*3a50*/  ISETP.NE.AND P0, PT, R0, UR5, PT ;  /* 0x0000000500007c0c */ /* 0x000fda000bf05270 */
[----:B------:R-:W-:Y:S05]  /*3a60*/  @P0 BRA `(.L_x_70) ;  /* 0x0000000000580947 */ /* 0x000fea0003800000 */
[----:B------:R-:W1:Y:S02]  /*3a70*/  LDS R0, [UR8+0x18] ;  /* 0x00001808ff007984 */ /* 0x000e640008000800 */
[----:B-1----:R-:W-:-:S04]  /*3a80*/  LOP3.LUT R0, R0, UR4, RZ, 0xc0, !PT ;  /* 0x0000000400007c12 */ /* 0x002fc8000f8ec0ff */
[----:B------:R-:W-:-:S13]  /*3a90*/  ISETP.NE.AND P0, PT, R0, UR4, PT ;  /* 0x0000000400007c0c */ /* 0x000fda000bf05270 */
[----:B------:R-:W-:Y:S05]  /*3aa0*/  @P0 BRA `(.L_x_71) ;  /* 0x00000000003c0947 */ /* 0x000fea0003800000 */
[----:B------:R-:W1:Y:S01]  /*3ab0*/  S2R R2, SR_LANEID ;  /* 0x0000000000027919 */ /* 0x000e620000000000 */
[----:B------:R-:W-:Y:S01]  /*3ac0*/  ULOP3.LUT UR5, URZ, UR5, URZ, 0x33, !UPT ;  /* 0x00000005ff057292 */ /* 0x000fe2000f8e33ff */
[----:B------:R-:W-:Y:S01]  /*3ad0*/  LOP3.LUT R4, RZ, UR4, RZ, 0x33, !PT ;  /* 0x00000004ff047c12 */ /* 0x000fe2000f8e33ff */
[----:B------:R-:W-:Y:S02]  /*3ae0*/  VOTEU.ANY UR4, UPT, PT ;  /* 0x0000000000047886 */ /* 0x000fe400038e0100 */
[----:B------:R-:W-:Y:S01]  /*3af0*/  UFLO.U32 UR4, UR4 ;  /* 0x00000004000472bd */ /* 0x000fe200080e0000 */
[----:B------:R-:W2:Y:S01]  /*3b00*/  REDUX UR6, R4 ;  /* 0x00000000040673c4 */ /* 0x000ea20000000000 */
[----:B------:R-:W-:-:S06]  /*3b10*/  IMAD.U32 R0, RZ, RZ, UR5 ;  /* 0x00000005ff007e24 */ /* 0x000fcc000f8e00ff */
[----:B------:R4:W-:Y:S01]  /*3b20*/  UTCATOMSWS.AND URZ, UR5 ;  /* 0x0000000500ff79e3 */ /* 0x0009e20008000000 */
[----:B------:R-:W3:Y:S01]  /*3b30*/  REDUX UR7, R0 ;  /* 0x00000000000773c4 */ /* 0x000ee20000000000 */
[----:B-1----:R-:W-:Y:S01]  /*3b40*/  ISETP.EQ.U32.AND P0, PT, R2, UR4, PT ;  /* 0x0000000402007c0c */ /* 0x002fe2000bf02070 */
[----:B--2---:R-:W-:Y:S01]  /*3b50*/  IMAD.U32 R2, RZ, RZ, UR6 ;  /* 0x00000006ff027e24 */ /* 0x004fe2000f8e00ff */
[----:B---3--:R-:W-:-:S11]  /*3b60*/  MOV R3, UR7 ;  /* 0x0000000700037c02 */ /* 0x008fd60008000f00 */
[----:B------:R4:W-:Y:S04]  /*3b70*/  @P0 ATOMS.AND RZ, [UR8+0x14], R3 ;  /* 0x00001403ffff098c */ /* 0x0009e8000a800008 */
[----:B------:R4:W-:Y:S01]  /*3b80*/  @P0 ATOMS.AND RZ, [UR8+0x18], R2 ;  /* 0x00001802ffff098c */ /* 0x0009e2000a800008 */
[----:B------:R-:W-:Y:S05]  /*3b90*/  BRA `(.L_x_72) ;  /* 0x0000000000147947 */ /* 0x000fea0003800000 */
.L_x_71:
[----:B------:R-:W-:Y:S02]  /*3ba0*/  MOV R2, 0x3bc0 ;  /* 0x00003bc000027802 */ /* 0x000fe40000000f00 */
[----:B---3-5:R-:W-:Y:S05]  /*3bb0*/  CALL.REL.NOINC `($__internal_0_$__cuda_sm10x_tcgen05_guardrail_trap_col_being_dealloced_not_returned_by_alloc) ;  /* 0x0000006000787944 */ /* 0x028fea0003c00000 */
[----:B------:R-:W-:Y:S05]  /*3bc0*/  BRA `(.L_x_72) ;  /* 0x0000000000087947 */ /* 0x000fea0003800000 */
.L_x_70:
[----:B------:R-:W-:Y:S02]  /*3bd0*/  MOV R2, 0x3bf0 ;  /* 0x00003bf000027802 */ /* 0x000fe40000000f00 */
[----:B---3-5:R-:W-:Y:S05]  /*3be0*/  CALL.REL.NOINC `($__internal_2_$__cuda_sm10x_tcgen05_guardrail_trap_unallocated_columns_being_dealloced) ;  /* 0x0000006000847944 */ /* 0x028fea0003c00000 */
.L_x_72:
[----:B------:R-:W-:Y:S01]  /*3bf0*/  NOP ;  /* 0x0000000000007918 */ /* 0x000fe20000000000 */
[----:B----4-:R-:W-:Y:S05]  /*3c00*/  EXIT ;  /* 0x000000000000794d */ /* 0x010fea0003800000 */
.L_x_54:
[----:B------:R-:W-:-:S09]  /*3c10*/  UISETP.NE.OR UP0, UPT, UR17, 0x3, !UP3 ;  /* 0x000000031100788c */ /* 0x000fd2000df05670 */
[----:B------:R-:W-:Y:S05]  /*3c20*/  BRA.U UP0, `(.L_x_73) ;  /* 0x0000001100547547 */ /* 0x000fea000b800000 */
[----:B------:R-:W1:Y:S01]  /*3c30*/  LDCU UR31, c[0x0][0x370] ;  /* 0x00006e00ff1f77ac */ /* 0x000e620008000800 */
[----:B------:R-:W2:Y:S01]  /*3c40*/  LDC.64 R16, c[0x0][0x348] ;  /* 0x0000d200ff107b82 */ /* 0x000ea20000000a00 */
[----:B------:R-:W-:Y:S02]  /*3c50*/  HFMA2 R13, -RZ, RZ, 0, 0 ;  /* 0x00000000ff0d7431 */ /* 0x000fe400000001ff */
[----:B------:R-:W-:Y:S01]  /*3c60*/  IMAD.MOV.U32 R15, RZ, RZ, 0x1 ;  /* 0x00000001ff0f7424 */ /* 0x000fe200078e00ff */
[----:B------:R-:W1:Y:S01]  /*3c70*/  LDCU.128 UR48, c[0x0][0xb10] ;  /* 0x00016200ff3077ac */ /* 0x000e620008000c00 */
[----:B------:R-:W-:Y:S01]  /*3c80*/  IMAD.MOV.U32 R14, RZ, RZ, RZ ;  /* 0x000000ffff0e7224 */ /* 0x000fe200078e00ff */
[----:B------:R-:W-:Y:S01]  /*3c90*/  MOV R7, 0x2000 ;  /* 0x0000200000077802 */ /* 0x000fe20000000f00 */
[----:B------:R-:W3:Y:S01]  /*3ca0*/  LDCU UR30, c[0x0][0x374] ;  /* 0x00006e80ff1e77ac */ /* 0x000ee20008000800 */
[----:B------:R-:W4:Y:S01]  /*3cb0*/  LDC.64 R2, c[0x0][0x888] ;  /* 0x00022200ff027b82 */ /* 0x000f220000000a00 */
[----:B------:R-:W3:Y:S01]  /*3cc0*/  LDCU UR15, c[0x0][0xb0c] ;  /* 0x00016180ff0f77ac */ /* 0x000ee20008000800 */
[----:B------:R-:W2:Y:S06]  /*3cd0*/  LDCU UR40, c[0x0][0xb20] ;  /* 0x00016400ff2877ac */ /* 0x000eac0008000800 */
[----:B------:R-:W4:Y:S01]  /*3ce0*/  LDC.64 R4, c[0x0][0x890] ;  /* 0x00022400ff047b82 */ /* 0x000f220000000a00 */
[----:B------:R-:W2:Y:S01]  /*3cf0*/  LDCU UR4, c[0x0][0xb30] ;  /* 0x00016600ff0477ac */ /* 0x000ea20008000800 */
[----:B------:R-:W-:Y:S01]  /*3d00*/  UMOV UR21, 0x400 ;  /* 0x0000040000157882 */ /* 0x000fe20000000000 */
[----:B-1----:R-:W-:-:S02]  /*3d10*/  UIMAD.WIDE.U32 UR6, UR31, UR48, URZ ;  /* 0x000000301f0672a5 */ /* 0x002fc4000f8e00ff */
[----:B---3--:R-:W-:Y:S02]  /*3d20*/  UIMAD.WIDE.U32 UR8, UR30, UR51, URZ ;  /* 0x000000331e0872a5 */ /* 0x008fe4000f8e00ff */
[----:B------:R-:W-:Y:S02]  /*3d30*/  ULEA UR21, UR47, UR21, 0x18 ;  /* 0x000000152f157291 */ /* 0x000fe4000f8ec0ff */
[----:B------:R-:W-:Y:S02]  /*3d40*/  UPLOP3.LUT UP3, UPT, UPT, UPT, UPT, 0x40, 0x4 ;  /* 0x000000000004789c */ /* 0x000fe40003f6e870 */
[----:B------:R-:W-:Y:S01]  /*3d50*/  UIADD3 UR37, UPT, UPT, UR21, 0x48, URZ ;  /* 0x0000004815257890 */ /* 0x000fe2000fffe0ff */
[----:B------:R-:W-:Y:S01]  /*3d60*/  UMOV UR6, UR7 ;  /* 0x0000000700067c82 */ /* 0x000fe20008000000 */
[----:B------:R-:W-:Y:S01]  /*3d70*/  UMOV UR38, UR9 ;  /* 0x0000000900267c82 */ /* 0x000fe20008000000 */
[----:B------:R-:W-:Y:S02]  /*3d80*/  UISETP.GE.AND UP0, UPT, UR42, 0x1, UPT ;  /* 0x000000012a00788c */ /* 0x000fe4000bf06270 */
[----:B------:R-:W-:Y:S01]  /*3d90*/  UISETP.NE.AND UP4, UPT, UR42, 0x1, UPT ;  /* 0x000000012a00788c */ /* 0x000fe2000bf85270 */
[----:B------:R-:W1:Y:S01]  /*3da0*/  LDCU.64 UR22, c[0x0][0xb28] ;  /* 0x00016500ff1677ac */ /* 0x000e620008000a00 */
[----:B------:R-:W-:-:S02]  /*3db0*/  UISETP.NE.AND UP6, UPT, UR15, 0x1, UPT ;  /* 0x000000010f00788c */ /* 0x000fc4000bfc5270 */
[----:B------:R-:W-:Y:S02]  /*3dc0*/  UISETP.NE.AND UP5, UPT, UR50, 0x1, UPT ;  /* 0x000000013200788c */ /* 0x000fe4000bfa5270 */
[----:B------:R-:W-:Y:S02]  /*3dd0*/  UIADD3 UR33, UPT, UPT, UR21, 0x30, URZ ;  /* 0x0000003015217890 */ /* 0x000fe4000fffe0ff */
[----:B------:R-:W-:Y:S02]  /*3de0*/  UIADD3 UR25, UPT, UPT, UR21, 0x38, URZ ;  /* 0x0000003815197890 */ /* 0x000fe4000fffe0ff */
[----:B------:R-:W-:Y:S02]  /*3df0*/  UIADD3 UR17, UPT, UPT, UR21, 0x40, URZ ;  /* 0x0000004015117890 */ /* 0x000fe4000fffe0ff */
[----:B------:R-:W-:Y:S02]  /*3e00*/  UPRMT UR37, UR47, 0x654, UR37 ;  /* 0x000006542f257896 */ /* 0x000fe40008000025 */
[----:B------:R-:W-:-:S02]  /*3e10*/  USHF.R.U32.HI UR39, URZ, UR49, UR6 ;  /* 0x00000031ff277299 */ /* 0x000fc40008011606 */
[----:B--2---:R-:W-:Y:S02]  /*3e20*/  USHF.R.U32.HI UR38, URZ, UR40, UR38 ;  /* 0x00000028ff267299 */ /* 0x004fe40008011626 */
[----:B------:R-:W-:-:S11]  /*3e30*/  UISETP.NE.AND UP2, UPT, UR4, 0x1, UPT ;  /* 0x000000010400788c */ /* 0x000fd6000bf45270 */
.L_x_84:
[C---:B------:R-:W-:Y:S02]  /*3e40*/  LEA R12, R14.reuse, UR21, 0x3 ;  /* 0x000000150e0c7c11 */ /* 0x040fe4000f8e18ff */
[----:B------:R-:W-:Y:S02]  /*3e50*/  SHF.L.U32 R9, R13, 0x1f, RZ ;  /* 0x0000001f0d097819 */ /* 0x000fe400000006ff */
[----:B------:R-:W-:Y:S02]  /*3e60*/  LEA R10, R14, UR21, 0x4 ;  /* 0x000000150e0a7c11 */ /* 0x000fe4000f8e20ff */
[----:B--2---:R-:W2:Y:S02]  /*3e70*/  SYNCS.PHASECHK.TRANS64.TRYWAIT P0, [R12+URZ+0x80], R9 ;  /* 0x000080090c0075a7 */ /* 0x004ea400080011ff */
[----:B--2---:R-:W-:Y:S05]  /*3e80*/  @!P0 BRA `(.L_x_74) ;  /* 0x0000005800748947 */ /* 0x004fea0003800000 */
.L_x_162:
[----:B--2---:R-:W2:Y:S01]  /*3e90*/  LDS.128 R8, [R10+0x110] ;  /* 0x000110000a087984 */ /* 0x004ea20000000c00 */
[----:B------:R-:W-:Y:S01]  /*3ea0*/  UISETP.GE.AND UP0, UPT, UR42, 0x1, UPT ;  /* 0x000000012a00788c */ /* 0x000fe2000bf06270 */
[----:B------:R-:W-:Y:S01]  /*3eb0*/  @!PT LDS RZ, [RZ] ;  /* 0x00000000fffff984 */ /* 0x000fe20000000800 */
[----:B------:R-:W-:Y:S01]  /*3ec0*/  @!PT LDS RZ, [RZ] ;  /* 0x00000000fffff984 */ /* 0x000fe20000000800 */
[----:B------:R-:W-:Y:S01]  /*3ed0*/  @!PT LDS RZ, [RZ] ;  /* 0x00000000fffff984 */ /* 0x000fe20000000800 */
[----:B------:R-:W-:Y:S01]  /*3ee0*/  @!PT LDS RZ, [RZ] ;  /* 0x00000000fffff984 */ /* 0x000fe20000000800 */
[----:B------:R3:W-:Y:S06]  /*3ef0*/  MEMBAR.ALL.CTA ;  /* 0x0000000000007992 */ /* 0x0007ec0000008000 */
[----:B---3--:R-:W3:Y:S01]  /*3f00*/  FENCE.VIEW.ASYNC.S ;  /* 0x00000000000073c6 */ /* 0x008ee20000000000 */
[----:B--2---:R-:W-:Y:S11]  /*3f10*/  LOP3.LUT P0, RZ, R10, 0x1, RZ, 0xc0, !PT ;  /* 0x000000010aff7812 */ /* 0x004ff6000780c0ff */
[----:B------:R-:W-:Y:S02]  /*3f20*/  @!UPT UIADD3 URZ, UPT, UPT, URZ, URZ, URZ ;  /* 0x000000fffffff290 */ /* 0x000fe4000fffe0ff */
[----:B---3--:R-:W-:Y:S01]  /*3f30*/  VOTEU.ANY UP1, P0 ;  /* 0x0000000000ff7886 */ /* 0x008fe20000020100 */
[----:B------:R-:W-:Y:S11]  /*3f40*/  PLOP3.LUT P0, PT, PT, PT, UP1, 0x80, 0x8 ;  /* 0x000000000008781c */ /* 0x000ff60003f0f018 */
[----:B------:R-:W-:Y:S02]  /*3f50*/  @!UPT UIADD3 URZ, UPT, UPT, URZ, URZ, URZ ;  /* 0x000000fffffff290 */ /* 0x000fe4000fffe0ff */
[----:B------:R-:W-:Y:S02]  /*3f60*/  @P0 SHF.R.U32.HI R0, RZ, 0x10, R9 ;  /* 0x00000010ff000819 */ /* 0x000fe40000011609 */
[----:B------:R-:W-:Y:S02]  /*3f70*/  @P0 MOV R6, R8 ;  /* 0x0000000800060202 */ /* 0x000fe40000000f00 */
[----:B------:R-:W-:Y:S01]  /*3f80*/  @P0 R2UR UR4, R0 ;  /* 0x00000000000402ca */ /* 0x000fe200000e0000 */
[----:B------:R-:W-:Y:S01]  /*3f90*/  VIADD R0, R12, 0x90 ;  /* 0x000000900c007836 */ /* 0x000fe20000000000 */
[----:B------:R-:W-:Y:S02]  /*3fa0*/  @P0 LOP3.LUT R8, R9, 0xffff, RZ, 0xc0, !PT ;  /* 0x0000ffff09080812 */ /* 0x000fe400078ec0ff */
[----:B------:R-:W-:Y:S02]  /*3fb0*/  @P0 R2UR UR6, R6 ;  /* 0x00000000060602ca */ /* 0x000fe400000e0000 */
[----:B------:R-:W-:Y:S02]  /*3fc0*/  PRMT R0, RZ, 0x654, R0 ;  /* 0x00000654ff007816 */ /* 0x000fe40000000000 */
[----:B------:R-:W-:Y:S02]  /*3fd0*/  @P0 R2UR UR5, R8 ;  /* 0x00000000080502ca */ /* 0x000fe400000e0000 */
[----:B------:R2:W-:Y:S03]  /*3fe0*/  SYNCS.ARRIVE.TRANS64.RED.A1T0 RZ, [R0+URZ], RZ ;  /* 0x000000ff00ff79a7 */ /* 0x0005e600081004ff */
[----:B------:R-:W-:Y:S04]  /*3ff0*/  @UP1 UMOV UR29, UR4 ;  /* 0x00000004001d1c82 */ /* 0x000fe80008000000 */
[----:B------:R-:W-:Y:S04]  /*4000*/  @UP1 UMOV UR14, UR6 ;  /* 0x00000006000e1c82 */ /* 0x000fe80008000000 */
[----:B------:R-:W-:Y:S01]  /*4010*/  @UP1 UMOV UR13, UR5 ;  /* 0x00000005000d1c82 */ /* 0x000fe20008000000 */
[----:B------:R-:W-:Y:S05]  /*4020*/  BRA.U !UP0, `(.L_x_75) ;  /* 0x0000000108a47547 */ /* 0x000fea000b800000 */
[----:B------:R-:W-:Y:S02]  /*4030*/  UIMAD.WIDE.U32 UR18, UR13, UR51, URZ ;  /* 0x000000330d1272a5 */ /* 0x000fe4000f8e00ff */
[----:B------:R-:W-:Y:S02]  /*4040*/  UIMAD.WIDE.U32 UR26, UR14, UR48, URZ ;  /* 0x000000300e1a72a5 */ /* 0x000fe4000f8e00ff */
[----:B------:R-:W-:Y:S02]  /*4050*/  USEL UR4, UR30, UR38, !UP5 ;  /* 0x000000261e047287 */ /* 0x000fe4000e800000 */
[----:B------:R-:W-:Y:S02]  /*4060*/  USEL UR7, UR31, UR39, !UP6 ;  /* 0x000000271f077287 */ /* 0x000fe4000f000000 */
[----:B-1----:R-:W-:Y:S02]  /*4070*/  UIMAD.WIDE.U32 UR8, UR4, UR22, URZ ;  /* 0x00000016040872a5 */ /* 0x002fe4000f8e00ff */
[----:B------:R-:W-:Y:S01]  /*4080*/  UIMAD.WIDE.U32 UR10, UR7, UR22, URZ ;  /* 0x00000016070a72a5 */ /* 0x000fe2000f8e00ff */
[----:B------:R-:W-:Y:S02]  /*4090*/  UMOV UR5, UR19 ;  /* 0x0000001300057c82 */ /* 0x000fe40008000000 */
[----:B------:R-:W-:Y:S03]  /*40a0*/  USHF.R.U32.HI UR6, URZ, UR40, UR5 ;  /* 0x00000028ff067299 */ /* 0x000fe60008011605 */
[----:B------:R-:W-:Y:S01]  /*40b0*/  UMOV UR5, UR27 ;  /* 0x0000001b00057c82 */ /* 0x000fe20008000000 */
[----:B------:R-:W-:Y:S02]  /*40c0*/  USEL UR6, UR13, UR6, !UP5 ;  /* 0x000000060d067287 */ /* 0x000fe4000e800000 */
[----:B------:R-:W-:Y:S03]  /*40d0*/  USHF.R.U32.HI UR12, URZ, UR49, UR5 ;  /* 0x00000031ff0c7299 */ /* 0x000fe60008011605 */
[----:B------:R-:W-:Y:S02]  /*40e0*/  UMOV UR5, UR9 ;  /* 0x0000000900057c82 */ /* 0x000fe40008000000 */
[----:B------:R-:W-:Y:S03]  /*40f0*/  @UP4 USHF.R.U32.HI UR4, URZ, UR23, UR5 ;  /* 0x00000017ff044299 */ /* 0x000fe60008011605 */
[----:B------:R-:W-:Y:S01]  /*4100*/  UMOV UR5, UR11 ;  /* 0x0000000b00057c82 */ /* 0x000fe20008000000 */
[----:B------:R-:W-:Y:S02]  /*4110*/  UIMAD UR4, UR42, UR4, URZ ;  /* 0x000000042a0472a4 */ /* 0x000fe4000f8e02ff */
[----:B------:R-:W-:Y:S02]  /*4120*/  @UP4 USHF.R.U32.HI UR7, URZ, UR23, UR5 ;  /* 0x00000017ff074299 */ /* 0x000fe40008011605 */
[----:B------:R-:W-:Y:S02]  /*4130*/  UIMAD.WIDE.U32 UR10, UR6, UR22, URZ ;  /* 0x00000016060a72a5 */ /* 0x000fe4000f8e00ff */
[----:B------:R-:W-:Y:S02]  /*4140*/  USEL UR5, UR14, UR12, !UP6 ;  /* 0x0000000c0e057287 */ /* 0x000fe4000f000000 */
[----:B------:R-:W-:Y:S02]  /*4150*/  UIMAD UR8, UR42, UR7, URZ ;  /* 0x000000072a0872a4 */ /* 0x000fe4000f8e02ff */
[----:B------:R-:W-:Y:S03]  /*4160*/  UISETP.GE.AND UP0, UPT, UR6, UR4, UPT ;  /* 0x000000040600728c */ /* 0x000fe6000bf06270 */
[----:B------:R-:W-:Y:S01]  /*4170*/  UMOV UR4, UR11 ;  /* 0x0000000b00047c82 */ /* 0x000fe20008000000 */
[----:B------:R-:W-:Y:S02]  /*4180*/  UISETP.GE.OR UP0, UPT, UR5, UR8, UP0 ;  /* 0x000000080500728c */ /* 0x000fe40008706670 */
[----:B------:R-:W-:Y:S02]  /*4190*/  USHF.R.U32.HI UR4, URZ, UR23, UR4 ;  /* 0x00000017ff047299 */ /* 0x000fe40008011604 */
[----:B------:R-:W-:Y:S02]  /*41a0*/  UIMAD.WIDE.U32 UR8, UR5, UR22, URZ ;  /* 0x00000016050872a5 */ /* 0x000fe4000f8e00ff */
[----:B------:R-:W-:Y:S04]  /*41b0*/  USEL UR10, UR6, UR4, !UP4 ;  /* 0x00000004060a7287 */ /* 0x000fe8000e000000 */
[----:B------:R-:W-:Y:S01]  /*41c0*/  UIADD3 UR11, UPT, UPT, -UR10, URZ, URZ ;  /* 0x000000ff0a0b7290 */ /* 0x000fe2000fffe1ff */
[----:B------:R-:W-:Y:S02]  /*41d0*/  @!UP0 UMOV UR4, UR9 ;  /* 0x0000000900048c82 */ /* 0x000fe40008000000 */
[----:B------:R-:W-:Y:S02]  /*41e0*/  @!UP0 USHF.R.U32.HI UR4, URZ, UR23, UR4 ;  /* 0x00000017ff048299 */ /* 0x000fe40008011604 */
[----:B------:R-:W-:Y:S02]  /*41f0*/  UIMAD UR8, UR42, UR11, UR6 ;  /* 0x0000000b2a0872a4 */ /* 0x000fe4000f8e0206 */
[----:B------:R-:W-:Y:S04]  /*4200*/  @!UP0 USEL UR4, UR5, UR4, !UP4 ;  /* 0x0000000405048287 */ /* 0x000fe8000e000000 */
[----:B------:R-:W-:Y:S02]  /*4210*/  @!UP0 UIMAD UR8, UR7, UR8, UR4 ;  /* 0x00000008070882a4 */ /* 0x000fe4000f8e0204 */
[----:B------:R-:W-:Y:S02]  /*4220*/  @!UP0 UIADD3 UR9, UPT, UPT, UR10, -UR4, URZ ;  /* 0x800000040a098290 */ /* 0x000fe4000fffe0ff */
[----:B------:R-:W-:Y:S02]  /*4230*/  UIADD3 UR4, UPT, UPT, -UR5, URZ, URZ ;  /* 0x000000ff05047290 */ /* 0x000fe4000fffe1ff */
[----:B------:R-:W-:Y:S02]  /*4240*/  UIADD3 UR7, UPT, UPT, -UR6, URZ, URZ ;  /* 0x000000ff06077290 */ /* 0x000fe4000fffe1ff */
[----:B------:R-:W-:Y:S02]  /*4250*/  @!UP0 UIMAD UR6, UR9, UR42, UR5 ;  /* 0x0000002a090682a4 */ /* 0x000fe4000f8e0205 */
[----:B------:R-:W-:Y:S02]  /*4260*/  UIMAD UR14, UR15, UR4, UR14 ;  /* 0x000000040f0e72a4 */ /* 0x000fe4000f8e020e */
[----:B------:R-:W-:Y:S01]  /*4270*/  UIMAD UR13, UR50, UR7, UR13 ;  /* 0x00000007320d72a4 */ /* 0x000fe2000f8e020d */
[----:B------:R-:W-:Y:S02]  /*4280*/  @!UP0 UMOV UR5, UR8 ;  /* 0x0000000800058c82 */ /* 0x000fe40008000000 */
[----:B------:R-:W-:Y:S02]  /*4290*/  UIMAD UR14, UR5, UR15, UR14 ;  /* 0x0000000f050e72a4 */ /* 0x000fe4000f8e020e */
[----:B------:R-:W-:Y:S11]  /*42a0*/  UIMAD UR13, UR6, UR50, UR13 ;  /* 0x00000032060d72a4 */ /* 0x000ff6000f8e020d */
[----:B------:R-:W-:Y:S01]  /*42b0*/  @!UPT UIADD3 URZ, UPT, UPT, URZ, URZ, URZ ;  /* 0x000000fffffff290 */ /* 0x000fe2000fffe0ff */
.L_x_75:
[----:B------:R-:W3:Y:S01]  /*42c0*/  @!UP2 LDCU.128 UR8, c[0x0][0xb10] ;  /* 0x00016200ff08a7ac */ /* 0x000ee20008000c00 */
[C---:B----4-:R-:W-:Y:S02]  /*42d0*/  ISETP.NE.U32.AND P1, PT, R4.reuse, RZ, PT ;  /* 0x000000ff0400720c */ /* 0x050fe40003f25070 */
[----:B------:R-:W-:Y:S02]  /*42e0*/  ISETP.NE.U32.AND P0, PT, R4, RZ, PT ;  /* 0x000000ff0400720c */ /* 0x000fe40003f05070 */
[C---:B------:R-:W-:Y:S02]  /*42f0*/  ISETP.NE.AND.EX P1, PT, R5.reuse, RZ, PT, P1 ;  /* 0x000000ff0500720c */ /* 0x040fe40003f25310 */
[----:B------:R-:W-:Y:S01]  /*4300*/  ISETP.NE.AND.EX P0, PT, R5, RZ, PT, P0 ;  /* 0x000000ff0500720c */ /* 0x000fe20003f05300 */
[----:B------:R-:W4:Y:S01]  /*4310*/  @!UP2 LDCU UR5, c[0x0][0xb0c] ;  /* 0x00016180ff05a7ac */ /* 0x000f220008000800 */
[----:B------:R-:W-:Y:S01]  /*4320*/  SHF.L.U32 R9, R15, 0x1f, RZ ;  /* 0x0000001f0f097819 */ /* 0x000fe200000006ff */
[----:B------:R-:W-:Y:S02]  /*4330*/  USHF.L.U32 UR35, UR16, 0x7, URZ ;  /* 0x0000000710237899 */ /* 0x000fe400080006ff */
[----:B------:R-:W-:Y:S02]  /*4340*/  USHF.L.U32 UR34, UR20, 0x7, URZ ;  /* 0x0000000714227899 */ /* 0x000fe400080006ff */
[----:B---3--:R-:W-:Y:S07]  /*4350*/  UIMAD.WIDE.U32 UR6, UR14, UR8, URZ ;  /* 0x000000080e0672a5 */ /* 0x008fee000f8e00ff */
[----:B------:R-:W-:Y:S01]  /*4360*/  @!UP2 UMOV UR4, UR7 ;  /* 0x000000070004ac82 */ /* 0x000fe20008000000 */
[----:B----4-:R-:W-:Y:S02]  /*4370*/  @!UP2 UISETP.NE.AND UP0, UPT, UR5, 0x1, UPT ;  /* 0x000000010500a88c */ /* 0x010fe4000bf05270 */
[----:B------:R-:W-:Y:S02]  /*4380*/  @!UP2 USHF.R.U32.HI UR4, URZ, UR9, UR4 ;  /* 0x00000009ff04a299 */ /* 0x000fe40008011604 */
[----:B------:R-:W-:Y:S02]  /*4390*/  UIMAD.WIDE.U32 UR6, UR13, UR11, URZ ;  /* 0x0000000b0d0672a5 */ /* 0x000fe4000f8e00ff */
[----:B------:R-:W-:Y:S02]  /*43a0*/  @!UP2 USEL UR8, UR14, UR4, !UP0 ;  /* 0x000000040e08a287 */ /* 0x000fe4000c000000 */
[----:B------:R-:W-:Y:S03]  /*43b0*/  @!UP2 UISETP.NE.AND UP0, UPT, UR10, 0x1, UPT ;  /* 0x000000010a00a88c */ /* 0x000fe6000bf05270 */
[----:B------:R-:W-:Y:S02]  /*43c0*/  @!UP2 UMOV UR6, UR7 ;  /* 0x000000070006ac82 */ /* 0x000fe40008000000 */
[----:B------:R-:W3:Y:S02]  /*43d0*/  @!UP2 LDCU UR4, c[0x0][0xb20] ;  /* 0x00016400ff04a7ac */ /* 0x000ee40008000800 */
[----:B---3--:R-:W-:Y:S04]  /*43e0*/  @!UP2 USHF.R.U32.HI UR6, URZ, UR4, UR6 ;  /* 0x00000004ff06a299 */ /* 0x008fe80008011606 */
[----:B------:R-:W-:Y:S04]  /*43f0*/  @!UP2 USEL UR6, UR13, UR6, !UP0 ;  /* 0x000000060d06a287 */ /* 0x000fe8000c000000 */
[----:B------:R-:W-:Y:S02]  /*4400*/  @!UP2 UIADD3 UR4, UPT, UPT, -UR8, UR6, URZ ;  /* 0x000000060804a290 */ /* 0x000fe4000fffe1ff */
[----:B------:R-:W-:Y:S02]  /*4410*/  @!UP2 UIADD3 UR6, UPT, UPT, UR8, -UR6, URZ ;  /* 0x800000060806a290 */ /* 0x000fe4000fffe0ff */
[----:B------:R-:W-:Y:S02]  /*4420*/  @!UP2 UIMAD UR14, UR4, UR5, UR14 ;  /* 0x00000005040ea2a4 */ /* 0x000fe4000f8e020e */
[----:B------:R-:W-:Y:S01]  /*4430*/  @!UP2 UIMAD UR13, UR6, UR10, UR13 ;  /* 0x0000000a060da2a4 */ /* 0x000fe2000f8e020d */
[----:B------:R-:W-:Y:S11]  /*4440*/  BRA.U UP3, `(.L_x_76) ;  /* 0x0000000103107547 */ /* 0x000ff6000b800000 */
[----:B--2---:R-:W-:Y:S04]  /*4450*/  MOV R0, UR43 ;  /* 0x0000002b00007c02 */ /* 0x004fe80008000f00 */
[----:B------:R-:W-:Y:S04]  /*4460*/  SHF.L.U32 R11, R0, 0x1f, RZ ;  /* 0x0000001f000b7819 */ /* 0x000fe800000006ff */
[----:B------:R-:W2:Y:S02]  /*4470*/  SYNCS.PHASECHK.TRANS64.TRYWAIT P2, [UR21+0x78], R11 ;  /* 0x0000780bff0075a7 */ /* 0x000ea40008041115 */
[----:B--2---:R-:W-:Y:S05]  /*4480*/  @!P2 BRA `(.L_x_77) ;  /* 0x000000540008a947 */ /* 0x004fea0003800000 */
.L_x_76:
[----:B------:R-:W-:Y:S05]  /*4490*/  @!P1 BRA `(.L_x_78) ;  /* 0x0000000000309947 */ /* 0x000fea0003800000 */
[----:B------:R-:W-:Y:S01]  /*44a0*/  ISETP.NE.U32.AND P1, PT, R2, RZ, PT ;  /* 0x000000ff0200720c */ /* 0x000fe20003f25070 */
[----:B------:R-:W3:Y:S01]  /*44b0*/  LDCU.64 UR4, c[0x0][0x358] ;  /* 0x00006b00ff0477ac */ /* 0x000ee20008000a00 */
[----:B------:R-:W-:Y:S02]  /*44c0*/  IMAD.MOV.U32 R80, RZ, RZ, 0x1 ;  /* 0x00000001ff507424 */ /* 0x000fe400078e00ff */
[----:B------:R-:W-:Y:S11]  /*44d0*/  ISETP.NE.AND.EX P1, PT, R3, RZ, PT, P1 ;  /* 0x000000ff0300720c */ /* 0x000ff60003f25310 */
[----:B------:R-:W-:Y:S02]  /*44e0*/  @!UPT UIADD3 URZ, UPT, UPT, URZ, URZ, URZ ;  /* 0x000000fffffff290 */ /* 0x000fe4000fffe0ff */
[----:B--2---:R-:W2:Y:S01]  /*44f0*/  @P1 LDC.64 R10, c[0x0][0x888] ;  /* 0x00022200ff0a1b82 */ /* 0x004ea20000000a00 */
[----:B------:R-:W-:Y:S04]  /*4500*/  @P1 IMAD R0, R4, UR36, RZ ;  /* 0x0000002404001c24 */ /* 0x000fe8000f8e02ff */
[----:B--2---:R-:W-:Y:S04]  /*4510*/  @P1 IMAD.WIDE R10, R0, 0x4, R10 ;  /* 0x00000004000a1825 */ /* 0x004fe800078e020a */
[----:B------:R-:W-:Y:S01]  /*4520*/  HFMA2 R0, -RZ, RZ, 0, 5.9604644775390625e-08 ;  /* 0x00000001ff007431 */ /* 0x000fe200000001ff */
[----:B---3-5:R3:W5:Y:S04]  /*4530*/  @P1 LDG.E R41, desc[UR4][R10.64] ;  /* 0x000000040a291981 */ /* 0x028768000c1e1900 */
[----:B------:R-:W-:Y:S01]  /*4540*/  @!P1 PRMT R80, R0, 0x7610, R80 ;  /* 0x0000761000509816 */ /* 0x000fe20000000050 */
[----:B---3--:R-:W4:Y:S06]  /*4550*/  @!P1 LDC R41, c[0x0][0x880] ;  /* 0x00022000ff299b82 */ /* 0x008f2c0000000800 */
.L_x_78:
[----:B----45:R-:W-:Y:S01]  /*4560*/  @!P0 FSETP.EQ.AND P1, PT, R41, RZ, PT ;  /* 0x000000ff2900820b */ /* 0x030fe20003f22000 */
[----:B------:R-:W-:Y:S01]  /*4570*/  @!UPT UIADD3 URZ, UPT, UPT, URZ, URZ, URZ ;  /* 0x000000fffffff290 */ /* 0x000fe2000fffe0ff */
[----:B------:R-:W-:Y:S11]  /*4580*/  @!P0 BRA `(.L_x_79) ;  /* 0x0000000000188947 */ /* 0x000ff60003800000 */
[----:B------:R-:W-:Y:S02]  /*4590*/  LOP3.LUT P0, RZ, R80, 0xff, RZ, 0xc0, !PT ;  /* 0x000000ff50ff7812 */ /* 0x000fe4000780c0ff */
[----:B------:R-:W-:Y:S04]  /*45a0*/  ISETP.NE.U32.AND P1, PT, R2, RZ, PT ;  /* 0x000000ff0200720c */ /* 0x000fe80003f25070 */
[----:B------:R-:W-:Y:S04]  /*45b0*/  ISETP.NE.AND.EX P1, PT, R3, RZ, PT, P1 ;  /* 0x000000ff0300720c */ /* 0x000fe80003f25310 */
[----:B------:R-:W-:Y:S03]  /*45c0*/  PLOP3.LUT P1, PT, P1, PT, PT, 0x8, 0x80 ;  /* 0x000000000080781c */ /* 0x000fe60000f2e170 */
[----:B------:R-:W-:Y:S11]  /*45d0*/  @P0 FSETP.EQ.AND P1, PT, R41, RZ, PT ;  /* 0x000000ff2900020b */ /* 0x000ff60003f22000 */
[----:B------:R-:W-:Y:S02]  /*45e0*/  @!UPT UIADD3 URZ, UPT, UPT, URZ, URZ, URZ ;  /* 0x000000fffffff290 */ /* 0x000fe4000fffe0ff */
.L_x_79:
[----:B------:R-:W3:Y:S01]  /*45f0*/  SYNCS.PHASECHK.TRANS64.TRYWAIT P2, [UR21+0x50], R9 ;  /* 0x00005009ff0075a7 */ /* 0x000ee20008041115 */
[----:B------:R-:W-:Y:S04]  /*4600*/  ELECT P0, URZ, PT ;  /* 0x0000000000ff782f */ /* 0x000fe80003800000 */
[----:B------:R-:W-:Y:S11]  /*4610*/  PLOP3.LUT P1, PT, P1, P0, PT, 0xf2, 0x2f ;  /* 0x00000000002f781c */ /* 0x000ff60000f21e72 */
[----:B------:R-:W-:Y:S02]  /*4620*/  @!UPT UIADD3 URZ, UPT, UPT, URZ, URZ, URZ ;  /* 0x000000fffffff290 */ /* 0x000fe4000fffe0ff */
[----:B------:R-:W-:Y:S05]  /*4630*/  @!P1 IADD3 R8, P0, PT, R16, 0x580, RZ ;  /* 0x0000058010089810 */ /* 0x000fea0007f1e0ff */
[----:B------:R-:W-:Y:S01]  /*4640*/  @!P1 IMAD.X R6, RZ, RZ, R17, P0 ;  /* 0x000000ffff069224 */ /* 0x000fe200000e0611 */
[----:B---3--:R-:W-:Y:S07]  /*4650*/  @!P2 BRA `(.L_x_80) ;  /* 0x0000005000aca947 */ /* 0x008fee0003800000 */
.L_x_165:
[----:B------:R-:W-:Y:S01]  /*4660*/  @!P1 R2UR UR5, R8 ;  /* 0x00000000080592ca */ /* 0x000fe200000e0000 */
[----:B------:R-:W-:Y:S01]  /*4670*/  VOTEU.ALL UP0, P1 ;  /* 0x0000000000ff7886 */ /* 0x000fe20000800000 */
[----:B------:R-:W-:Y:S01]  /*4680*/  @!P1 R2UR UR4, R6 ;  /* 0x00000000060492ca */ /* 0x000fe200000e0000 */
[----:B--2---:R-:W-:Y:S01]  /*4690*/  @!P1 IMAD.MOV.U32 R0, RZ, RZ, 0x2000 ;  /* 0x00002000ff009424 */ /* 0x004fe200078e00ff */
[----:B------:R-:W-:Y:S01]  /*46a0*/  UMOV UR8, 0x0 ;  /* 0x0000000000087882 */ /* 0x000fe20000000000 */
[----:B------:R-:W-:Y:S01]  /*46b0*/  UMOV UR9, 0x10000000 ;  /* 0x1000000000097882 */ /* 0x000fe20000000000 */
[----:B------:R-:W-:Y:S01]  /*46c0*/  @!UP0 UIADD3 UR32, UPT, UPT, UR21, 0x200, URZ ;  /* 0x0000020015208890 */ /* 0x000fe2000fffe0ff */
[----:B------:R-:W-:Y:S01]  /*46d0*/  @!P1 IADD3 R8, P0, PT, R16, 0x580, RZ ;  /* 0x0000058010089810 */ /* 0x000fe20007f1e0ff */
[----:B------:R-:W-:Y:S01]  /*46e0*/  VOTEU.ALL UP0, P1 ;  /* 0x0000000000ff7886 */ /* 0x000fe20000800000 */
[----:B------:R-:W-:Y:S03]  /*46f0*/  UPRMT UR6, UR47, 0x654, UR33 ;  /* 0x000006542f067896 */ /* 0x000fe60008000021 */
[----:B------:R-:W-:Y:S02]  /*4700*/  @!P1 IMAD.X R6, RZ, RZ, R17, P0 ;  /* 0x000000ffff069224 */ /* 0x000fe400000e0611 */
[----:B------:R-:W-:Y:S02]  /*4710*/  IMAD.U32 R10, RZ, RZ, UR5 ;  /* 0x00000005ff0a7e24 */ /* 0x000fe4000f8e00ff */
[----:B------:R-:W-:Y:S03]  /*4720*/  IMAD.U32 R11, RZ, RZ, UR4 ;  /* 0x00000004ff0b7e24 */ /* 0x000fe6000f8e00ff */
[----:B------:R-:W-:Y:S02]  /*4730*/  @!P1 R2UR UR4, R10 ;  /* 0x000000000a0492ca */ /* 0x000fe400000e0000 */
[----:B------:R-:W-:Y:S11]  /*4740*/  @!P1 R2UR UR5, R11 ;  /* 0x000000000b0592ca */ /* 0x000ff600000e0000 */
[----:B------:R-:W-:Y:S02]  /*4750*/  @!UPT UIADD3 URZ, UPT, UPT, URZ, URZ, URZ ;  /* 0x000000fffffff290 */ /* 0x000fe4000fffe0ff */
[----:B------:R2:W-:Y:S01]  /*4760*/  @!UP0 UTMALDG.3D [UR32], [UR4], desc[UR8] ;  /* 0x00000820040085b4 */ /* 0x0005e20008011000 */
[----:B------:R2:W-:Y:S01]  /*4770*/  @!P1 SYNCS.ARRIVE.TRANS64.RED.A0TR RZ, [UR21+0x30], R0 ;  /* 0x00003000ffff99a7 */ /* 0x0005e20008300415 */
[----:B------:R-:W-:Y:S01]  /*4780*/  SYNCS.ARRIVE.TRANS64.RED.A1T0 RZ, [UR6], RZ ;  /* 0x000000ffffff79a7 */ /* 0x000fe20008100406 */
[----:B------:R-:W3:Y:S02]  /*4790*/  SYNCS.PHASECHK.TRANS64.TRYWAIT P2, [UR21+0x58], R9 ;  /* 0x00005809ff0075a7 */ /* 0x000ee40008041115 */
[----:B--23--:R-:W-:Y:S05]  /*47a0*/  @!P2 BRA `(.L_x_81) ;  /* 0x000000500070a947 */ /* 0x00cfea0003800000 */
.L_x_167:
        /* <DEDUP_REMOVED lines=8> */
[----:B------:R-:W-:Y:S01]  /*4830*/  @!UP0 UIADD3 UR24, UPT, UPT, UR21, 0x2200, URZ ;  /* 0x0000220015188890 */ /* 0x000fe2000fffe0ff */
[----:B------:R-:W-:Y:S01]  /*4840*/  VOTEU.ALL UP0, P1 ;  /* 0x0000000000ff7886 */ /* 0x000fe20000800000 */
[----:B------:R-:W-:Y:S01]  /*4850*/  UMOV UR27, UR35 ;  /* 0x00000023001b7c82 */ /* 0x000fe20008000000 */
[----:B------:R-:W-:Y:S02]  /*4860*/  UMOV UR28, UR36 ;  /* 0x00000024001c7c82 */ /* 0x000fe40008000000 */
[----:B------:R-:W-:Y:S01]  /*4870*/  IMAD.U32 R10, RZ, RZ, UR5 ;  /* 0x00000005ff0a7e24 */ /* 0x000fe2000f8e00ff */
[----:B------:R-:W-:Y:S01]  /*4880*/  UPRMT UR6, UR47, 0x654, UR25 ;  /* 0x000006542f067896 */ /* 0x000fe20008000019 */
[----:B------:R-:W-:Y:S02]  /*4890*/  IMAD.U32 R11, RZ, RZ, UR4 ;  /* 0x00000004ff0b7e24 */ /* 0x000fe4000f8e00ff */
[----:B------:R-:W-:Y:S01]  /*48a0*/  @!P1 IMAD.X R6, RZ, RZ, R17, P0 ;  /* 0x000000ffff069224 */ /* 0x000fe200000e0611 */
        /* <DEDUP_REMOVED lines=8> */
.L_x_169:
[----:B------:R-:W-:Y:S01]  /*4930*/  @!P1 R2UR UR5, R8 ;  /* 0x00000000080592ca */ /* 0x000fe200000e0000 */
[----:B------:R-:W-:Y:S01]  /*4940*/  VOTEU.ALL UP0, P1 ;  /* 0x0000000000ff7886 */ /* 0x000fe20000800000 */
[----:B------:R-:W-:Y:S01]  /*4950*/  @!P1 R2UR UR4, R6 ;  /* 0x00000000060492ca */ /* 0x000fe200000e0000 */
[----:B--2---:R-:W-:Y:S01]  /*4960*/  @!P1 IMAD.MOV.U32 R0, RZ, RZ, 0x2000 ;  /* 0x00002000ff009424 */ /* 0x004fe200078e00ff */
[----:B------:R-:W-:Y:S01]  /*4970*/  UMOV UR8, 0x0 ;  /* 0x0000000000087882 */ /* 0x000fe20000000000 */
[----:B------:R-:W-:Y:S01]  /*4980*/  UMOV UR9, 0x10000000 ;  /* 0x1000000000097882 */ /* 0x000fe20000000000 */
[----:B------:R-:W-:Y:S01]  /*4990*/  @!UP0 UIADD3 UR18, UPT, UPT, UR34, 0x40, URZ ;  /* 0x0000004022128890 */ /* 0x000fe2000fffe0ff */
[----:B------:R-:W-:Y:S01]  /*49a0*/  VIADD R14, R14, 0x1 ;  /* 0x000000010e0e7836 */ /* 0x000fe20000000000 */
[----:B------:R-:W-:Y:S01]  /*49b0*/  @!UP0 UIADD3 UR16, UPT, UPT, UR21, 0x4200, URZ ;  /* 0x0000420015108890 */ /* 0x000fe2000fffe0ff */
[----:B------:R-:W-:Y:S01]  /*49c0*/  VOTEU.ALL UP0, P1 ;  /* 0x0000000000ff7886 */ /* 0x000fe20000800000 */
[----:B------:R-:W-:Y:S01]  /*49d0*/  UMOV UR19, UR35 ;  /* 0x0000002300137c82 */ /* 0x000fe20008000000 */
[----:B------:R-:W-:Y:S02]  /*49e0*/  UMOV UR20, UR36 ;  /* 0x0000002400147c82 */ /* 0x000fe40008000000 */
[----:B------:R-:W-:Y:S01]  /*49f0*/  IMAD.U32 R10, RZ, RZ, UR5 ;  /* 0x00000005ff0a7e24 */ /* 0x000fe2000f8e00ff */
[----:B------:R-:W-:Y:S01]  /*4a00*/  UPRMT UR6, UR47, 0x654, UR17 ;  /* 0x000006542f067896 */ /* 0x000fe20008000011 */
        /* <DEDUP_REMOVED lines=9> */
.L_x_171:
[----:B------:R-:W-:Y:S01]  /*4aa0*/  @!P1 IADD3 R6, P0, PT, R16, 0x580, RZ ;  /* 0x0000058010069810 */ /* 0x000fe20007f1e0ff */
[----:B------:R-:W-:Y:S01]  /*4ab0*/  VOTEU.ALL UP0, P1 ;  /* 0x0000000000ff7886 */ /* 0x000fe20000800000 */
[----:B------:R-:W-:Y:S01]  /*4ac0*/  UMOV UR6, 0x0 ;  /* 0x0000000000067882 */ /* 0x000fe20000000000 */
[----:B------:R-:W-:Y:S01]  /*4ad0*/  UMOV UR7, 0x10000000 ;  /* 0x1000000000077882 */ /* 0x000fe20000000000 */
[----:B------:R-:W-:Y:S01]  /*4ae0*/  @!P1 R2UR UR5, R6 ;  /* 0x00000000060592ca */ /* 0x000fe200000e0000 */
[----:B--2---:R-:W-:Y:S01]  /*4af0*/  @!P1 IMAD.X R0, RZ, RZ, R17, P0 ;  /* 0x000000ffff009224 */ /* 0x004fe200000e0611 */
[----:B------:R-:W-:Y:S01]  /*4b00*/  @!UP0 UIADD3 UR10, UPT, UPT, UR34, 0x60, URZ ;  /* 0x00000060220a8890 */ /* 0x000fe2000fffe0ff */
[----:B------:R-:W-:Y:S01]  /*4b10*/  R2UR UR16, R82 ;  /* 0x00000000521072ca */ /* 0x000fe200000e0000 */
[----:B------:R-:W-:Y:S01]  /*4b20*/  @!UP0 UIADD3 UR8, UPT, UPT, UR21, 0x6200, URZ ;  /* 0x0000620015088890 */ /* 0x000fe2000fffe0ff */
[----:B------:R-:W-:Y:S01]  /*4b30*/  ISETP.NE.AND P0, PT, R14, 0x2, PT ;  /* 0x000000020e00780c */ /* 0x000fe20003f05270 */
[----:B------:R-:W-:Y:S01]  /*4b40*/  @!UP0 UIADD3 UR9, UPT, UPT, UR21, 0x48, URZ ;  /* 0x0000004815098890 */ /* 0x000fe2000fffe0ff */
[----:B------:R-:W-:Y:S01]  /*4b50*/  @!P1 R2UR UR4, R0 ;  /* 0x00000000000492ca */ /* 0x000fe200000e0000 */
[----:B------:R-:W-:Y:S01]  /*4b60*/  VOTEU.ALL UP0, P1 ;  /* 0x0000000000ff7886 */ /* 0x000fe20000800000 */
[----:B------:R-:W-:Y:S01]  /*4b70*/  UMOV UR11, UR35 ;  /* 0x00000023000b7c82 */ /* 0x000fe20008000000 */
[----:B------:R-:W-:Y:S01]  /*4b80*/  UMOV UR12, UR36 ;  /* 0x00000024000c7c82 */ /* 0x000fe20008000000 */
[----:B------:R-:W-:Y:S01]  /*4b90*/  SEL R0, RZ, 0x1, P0 ;  /* 0x00000001ff007807 */ /* 0x000fe20000000000 */
[----:B------:R-:W-:Y:S01]  /*4ba0*/  UIADD3 UR20, UPT, UPT, UR13, UR63, URZ ;  /* 0x0000003f0d147290 */ /* 0x000fe2000fffe0ff */
[----:B------:R-:W-:Y:S01]  /*4bb0*/  IMAD.U32 R8, RZ, RZ, UR5 ;  /* 0x00000005ff087e24 */ /* 0x000fe2000f8e00ff */
[----:B------:R-:W-:Y:S01]  /*4bc0*/  LOP3.LUT R15, R15, 0x1, RZ, 0x3c, !PT ;  /* 0x000000010f0f7812 */ /* 0x000fe200078e3cff */
[----:B------:R-:W-:Y:S01]  /*4bd0*/  UPLOP3.LUT UP3, UPT, UPT, UPT, UPT, 0x80, 0x8 ;  /* 0x000000000008789c */ /* 0x000fe20003f6f070 */
[----:B------:R-:W-:Y:S01]  /*4be0*/  LOP3.LUT R13, R13, R0, RZ, 0x3c, !PT ;  /* 0x000000000d0d7212 */ /* 0x000fe200078e3cff */
[----:B------:R-:W-:Y:S01]  /*4bf0*/  UIADD3 UR16, UPT, UPT, UR14, UR16, URZ ;  /* 0x000000100e107290 */ /* 0x000fe2000fffe0ff */
[----:B------:R-:W-:Y:S01]  /*4c00*/  SEL R14, R14, RZ, P0 ;  /* 0x000000ff0e0e7207 */ /* 0x000fe20000000000 */
[----:B------:R-:W-:Y:S01]  /*4c10*/  UMOV UR36, UR29 ;  /* 0x0000001d00247c82 */ /* 0x000fe20008000000 */
[----:B------:R-:W-:Y:S01]  /*4c20*/  IMAD.U32 R9, RZ, RZ, UR4 ;  /* 0x00000004ff097e24 */ /* 0x000fe2000f8e00ff */
[----:B------:R-:W-:Y:S04]  /*4c30*/  @!P1 R2UR UR4, R8 ;  /* 0x00000000080492ca */ /* 0x000fe800000e0000 */
[----:B------:R-:W-:Y:S11]  /*4c40*/  @!P1 R2UR UR5, R9 ;  /* 0x00000000090592ca */ /* 0x000ff600000e0000 */
[----:B------:R-:W-:Y:S02]  /*4c50*/  @!UPT UIADD3 URZ, UPT, UPT, URZ, URZ, URZ ;  /* 0x000000fffffff290 */ /* 0x000fe4000fffe0ff */
[----:B------:R2:W-:Y:S01]  /*4c60*/  @!UP0 UTMALDG.3D [UR8], [UR4], desc[UR6] ;  /* 0x00000608040085b4 */ /* 0x0005e20008011000 */
[----:B------:R2:W-:Y:S01]  /*4c70*/  @!P1 SYNCS.ARRIVE.TRANS64.RED.A0TR RZ, [UR21+0x48], R7 ;  /* 0x00004807ffff99a7 */ /* 0x0005e20008300415 */
[----:B------:R-:W-:Y:S01]  /*4c80*/  SYNCS.ARRIVE.TRANS64.RED.A1T0 RZ, [UR37], RZ ;  /* 0x000000ffffff79a7 */ /* 0x000fe20008100425 */
[----:B------:R-:W-:Y:S05]  /*4c90*/  BRA.U UP1, `(.L_x_84) ;  /* 0xfffffff101687547 */ /* 0x000fea000b83ffff */
[----:B------:R-:W-:-:S04]  /*4ca0*/  SHF.L.U32 R3, R15, 0x1f, RZ ;  /* 0x0000001f0f037819 */ /* 0x000fc800000006ff */
[----:B------:R-:W3:Y:S02]  /*4cb0*/  SYNCS.PHASECHK.TRANS64.TRYWAIT P0, [UR21+0x50], R3 ;  /* 0x00005003ff0075a7 */ /* 0x000ee40008001115 */
[----:B---3--:R-:W-:Y:S05]  /*4cc0*/  @!P0 BRA `(.L_x_85) ;  /* 0x0000004c00708947 */ /* 0x008fea0003800000 */
.L_x_173:
[----:B------:R-:W4:Y:S02]  /*4cd0*/  SYNCS.PHASECHK.TRANS64.TRYWAIT P0, [UR21+0x58], R3 ;  /* 0x00005803ff0075a7 */ /* 0x000f240008001115 */
[----:B----4-:R-:W-:Y:S05]  /*4ce0*/  @!P0 BRA `(.L_x_86) ;  /* 0x0000004c00808947 */ /* 0x010fea0003800000 */
.L_x_175:
[----:B------:R-:W4:Y:S02]  /*4cf0*/  SYNCS.PHASECHK.TRANS64.TRYWAIT P0, [UR21+0x60], R3 ;  /* 0x00006003ff0075a7 */ /* 0x000f240008001115 */
[----:B----4-:R-:W-:Y:S05]  /*4d00*/  @!P0 BRA `(.L_x_87) ;  /* 0x0000004c00908947 */ /* 0x010fea0003800000 */
.L_x_177:
[----:B---3--:R-:W-:-:S07]  /*4d10*/  MOV R0, UR21 ;  /* 0x0000001500007c02 */ /* 0x008fce0008000f00 */
.L_x_88:
[----:B---3--:R-:W-:-:S04]  /*4d20*/  SHF.L.U32 R3, R15, 0x1f, RZ ;  /* 0x0000001f0f037819 */ /* 0x008fc800000006ff */
[----:B------:R3:W4:Y:S03]  /*4d30*/  SYNCS.PHASECHK.TRANS64.TRYWAIT P0, [R0+URZ+0x68], R3 ;  /* 0x00006803000075a7 */ /* 0x00072600080011ff */
[----:B----4-:R-:W-:Y:S05]  /*4d40*/  @!P0 NANOSLEEP.SYNCS 0x989680 ;  /* 0x009896800000895d */ /* 0x010fea0003900000 */
[----:B------:R-:W4:Y:S02]  /*4d50*/  @!P0 SYNCS.PHASECHK.TRANS64 P0, [R0+URZ+0x68], R3 ;  /* 0x00006803000085a7 */ /* 0x000f2400080010ff */
[----:B-12-4-:R-:W-:Y:S05]  /*4d60*/  @P0 EXIT ;  /* 0x000000000000094d */ /* 0x016fea0003800000 */
[----:B------:R-:W-:Y:S05]  /*4d70*/  BRA `(.L_x_88) ;  /* 0xfffffffc00e87947 */ /* 0x000fea000383ffff */
.L_x_73:
[----:B------:R-:W-:-:S06]  /*4d80*/  UISETP.GE.AND UP0, UPT, UR17, 0x4, UPT ;  /* 0x000000041100788c */ /* 0x000fcc000bf06270 */
[----:B------:R-:W-:-:S13]  /*4d90*/  PLOP3.LUT P0, PT, PT, PT, UP0, 0x80, 0x8 ;  /* 0x000000000008781c */ /* 0x000fda0003f0f008 */
[----:B------:R-:W-:Y:S05]  /*4da0*/  @!P0 EXIT ;  /* 0x000000000000894d */ /* 0x000fea0003800000 */
[----:B------:R-:W-:Y:S01]  /*4db0*/  BAR.SYNC.DEFER_BLOCKING 0x6, 0xa0 ;  /* 0x0182800000007b1d */ /* 0x000fe20000010000 */
[C---:B------:R-:W-:Y:S01]  /*4dc0*/  IMAD.SHL.U32 R2, R94.reuse, 0x20, RZ ;  /* 0x000000205e027824 */ /* 0x040fe200078e00ff */
[C---:B------:R-:W-:Y:S01]  /*4dd0*/  SHF.L.U32 R37, R94.reuse, 0x10, RZ ;  /* 0x000000105e257819 */ /* 0x040fe200000006ff */
[C---:B------:R-:W-:Y:S01]  /*4de0*/  IMAD.SHL.U32 R93, R94.reuse, 0x4, RZ ;  /* 0x000000045e5d7824 */ /* 0x040fe200078e00ff */
[----:B------:R-:W-:Y:S01]  /*4df0*/  LOP3.LUT R95, R94, 0x60, RZ, 0xc0, !PT ;  /* 0x000000605e5f7812 */ /* 0x000fe200078ec0ff */
[----:B------:R-:W-:Y:S01]  /*4e00*/  HFMA2 R86, -RZ, RZ, 0, 0 ;  /* 0x00000000ff567431 */ /* 0x000fe200000001ff */
[----:B------:R-:W-:Y:S02]  /*4e10*/  UMOV UR44, 0x400 ;  /* 0x00000400002c7882 */ /* 0x000fe40000000000 */
[----:B------:R-:W1:Y:S01]  /*4e20*/  LDC.64 R78, c[0x0][0x8b0] ;  /* 0x00022c00ff4e7b82 */ /* 0x000e620000000a00 */
[----:B------:R-:W-:Y:S01]  /*4e30*/  ULEA UR44, UR47, UR44, 0x18 ;  /* 0x0000002c2f2c7291 */ /* 0x000fe2000f8ec0ff */
[----:B------:R-:W-:Y:S01]  /*4e40*/  LOP3.LUT R6, R2, 0xc0, RZ, 0xc0, !PT ;  /* 0x000000c002067812 */ /* 0x000fe200078ec0ff */
[----:B------:R-:W2:Y:S01]  /*4e50*/  LDCU.64 UR6, c[0x0][0x890] ;  /* 0x00011200ff0677ac */ /* 0x000ea20008000a00 */
[----:B------:R-:W-:Y:S01]  /*4e60*/  LOP3.LUT R92, R94, 0x2, RZ, 0xc0, !PT ;  /* 0x000000025e5c7812 */ /* 0x000fe200078ec0ff */
[----:B------:R-:W-:Y:S01]  /*4e70*/  IMAD.MOV.U32 R90, RZ, RZ, 0x1 ;  /* 0x00000001ff5a7424 */ /* 0x000fe200078e00ff */
[----:B------:R-:W-:Y:S01]  /*4e80*/  LOP3.LUT R93, R6, 0x18, R93, 0xf8, !PT ;  /* 0x00000018065d7812 */ /* 0x000fe200078ef85d */
[----:B------:R-:W-:Y:S01]  /*4e90*/  UIADD3 UR4, UPT, UPT, UR44, 0x200, URZ ;  /* 0x000002002c047890 */ /* 0x000fe2000fffe0ff */
[----:B------:R-:W3:Y:S01]  /*4ea0*/  LDC.64 R76, c[0x0][0x8a8] ;  /* 0x00022a00ff4c7b82 */ /* 0x000ee20000000a00 */
[----:B------:R-:W-:Y:S01]  /*4eb0*/  LOP3.LUT R37, R37, 0x600000, RZ, 0xc0, !PT ;  /* 0x0060000025257812 */ /* 0x000fe200078ec0ff */
[----:B------:R-:W-:Y:S01]  /*4ec0*/  IMAD.MOV.U32 R36, RZ, RZ, RZ ;  /* 0x000000ffff247224 */ /* 0x000fe200078e00ff */
[----:B------:R-:W-:-:S02]  /*4ed0*/  LOP3.LUT R93, R93, 0xf20, R2, 0xf8, !PT ;  /* 0x00000f205d5d7812 */ /* 0x000fc400078ef802 */
[----:B------:R-:W-:Y:S01]  /*4ee0*/  CS2R R88, SRZ ;  /* 0x0000000000587805 */ /* 0x000fe2000001ff00 */
[----:B------:R-:W-:Y:S01]  /*4ef0*/  IMAD.U32 R84, RZ, RZ, UR4 ;  /* 0x00000004ff547e24 */ /* 0x000fe2000f8e00ff */
[----:B------:R-:W-:Y:S01]  /*4f00*/  LOP3.LUT R94, R94, 0x4, RZ, 0xc0, !PT ;  /* 0x000000045e5e7812 */ /* 0x000fe200078ec0ff */
[----:B------:R-:W4:Y:S01]  /*4f10*/  LDCU UR60, c[0x0][0x370] ;  /* 0x00006e00ff3c77ac */ /* 0x000f220008000800 */
[----:B------:R-:W4:Y:S02]  /*4f20*/  LDS R0, [UR44+0x130] ;  /* 0x0001302cff007984 */ /* 0x000f240008000800 */
[----:B------:R-:W-:Y:S01]  /*4f30*/  LEA R93, R93, R84, 0x1 ;  /* 0x000000545d5d7211 */ /* 0x000fe200078e08ff */
[----:B------:R-:W1:Y:S01]  /*4f40*/  LDCU UR43, c[0x0][0xb0c] ;  /* 0x00016180ff2b77ac */ /* 0x000e620008000800 */
[----:B--2---:R-:W-:Y:S01]  /*4f50*/  IMAD.U32 R97, RZ, RZ, UR6 ;  /* 0x00000006ff617e24 */ /* 0x004fe2000f8e00ff */
[----:B------:R-:W-:Y:S02]  /*4f60*/  MOV R96, UR7 ;  /* 0x0000000700607c02 */ /* 0x000fe40008000f00 */
[--C-:B------:R-:W-:Y:S01]  /*4f70*/  IMAD R92, R92, -0x10, R93.reuse ;  /* 0xfffffff05c5c7824 */ /* 0x100fe200078e025d */
[----:B------:R-:W2:Y:S01]  /*4f80*/  LDCU UR39, c[0x0][0xb30] ;  /* 0x00016600ff2777ac */ /* 0x000ea20008000800 */
[----:B------:R-:W-:Y:S01]  /*4f90*/  IMAD R91, R94, -0x10, R93 ;  /* 0xfffffff05e5b7824 */ /* 0x000fe200078e025d */
[----:B------:R-:W1:Y:S01]  /*4fa0*/  LDCU.64 UR54, c[0x0][0x888] ;  /* 0x00011100ff3677ac */ /* 0x000e620008000a00 */
[----:B------:R-:W1:Y:S01]  /*4fb0*/  LDCU.64 UR40, c[0x0][0xb28] ;  /* 0x00016500ff2877ac */ /* 0x000e620008000a00 */
[----:B------:R-:W1:Y:S01]  /*4fc0*/  LDCU.128 UR56, c[0x0][0xb10] ;  /* 0x00016200ff3877ac */ /* 0x000e620008000c00 */
[----:B------:R-:W1:Y:S01]  /*4fd0*/  LDCU UR53, c[0x0][0x374] ;  /* 0x00006e80ff3577ac */ /* 0x000e620008000800 */
[----:B------:R-:W-:Y:S01]  /*4fe0*/  UMOV UR52, URZ ;  /* 0x000000ff00347c82 */ /* 0x000fe20008000000 */
[----:B------:R-:W-:Y:S01]  /*4ff0*/  UMOV UR46, URZ ;  /* 0x000000ff002e7c82 */ /* 0x000fe20008000000 */
[----:B-1234-:R-:W-:-:S07]  /*5000*/  IMAD.IADD R37, R0, 0x1, R37 ;  /* 0x0000000100257824 */ /* 0x01efce00078e0225 */
.L_x_132:
[----:B------:R-:W-:Y:S02]  /*5010*/  LEA R3, R86, UR44, 0x3 ;  /* 0x0000002c56037c11 */ /* 0x000fe4000f8e18ff */
[----:B------:R-:W-:Y:S02]  /*5020*/  SHF.L.U32 R0, R88, 0x1f, RZ ;  /* 0x0000001f58007819 */ /* 0x000fe400000006ff */
[----:B------:R-:W-:Y:S02]  /*5030*/  LEA R5, R86, UR44, 0x4 ;  /* 0x0000002c56057c11 */ /* 0x000fe4000f8e20ff */
[----:B-1----:R-:W1:Y:S02]  /*5040*/  SYNCS.PHASECHK.TRANS64.TRYWAIT P0, [R3+URZ+0x80], R0 ;  /* 0x00008000030075a7 */ /* 0x002e6400080011ff */
[----:B-12---:R-:W-:Y:S05]  /*5050*/  @!P0 BRA `(.L_x_89) ;  /* 0x0000004800d48947 */ /* 0x006fea0003800000 */
.L_x_178:
        /* <DEDUP_REMOVED lines=11> */
[----:B------:R-:W-:Y:S01]  /*5110*/  PLOP3.LUT P0, PT, PT, PT, UP1, 0x80, 0x8 ;  /* 0x000000000008781c */ /* 0x000fe20003f0f018 */
[----:B------:R-:W-:Y:S11]  /*5120*/  UP2UR UR62, UPR, URZ, 0x2 ;  /* 0x00000002ff3e7883 */ /* 0x000ff60008000000 */
[----:B------:R-:W-:Y:S01]  /*5130*/  @!UPT UIADD3 URZ, UPT, UPT, URZ, URZ, URZ ;  /* 0x000000fffffff290 */ /* 0x000fe2000fffe0ff */
[----:B-1----:R-:W-:Y:S02]  /*5140*/  @P0 SHF.R.U32.HI R0, RZ, 0x10, R5 ;  /* 0x00000010ff000819 */ /* 0x002fe40000011605 */
        /* <DEDUP_REMOVED lines=12> */
[----:B------:R-:W2:Y:S01]  /*5210*/  LDCU UR12, c[0x0][0xb20] ;  /* 0x00016400ff0c77ac */ /* 0x000ea20008000800 */
[----:B------:R-:W-:Y:S02]  /*5220*/  UIMAD.WIDE.U32 UR4, UR53, UR59, URZ ;  /* 0x0000003b350472a5 */ /* 0x000fe4000f8e00ff */
[----:B------:R-:W-:Y:S02]  /*5230*/  UIMAD.WIDE.U32 UR6, UR60, UR56, URZ ;  /* 0x000000383c0672a5 */ /* 0x000fe4000f8e00ff */
[----:B------:R-:W-:Y:S02]  /*5240*/  UISETP.NE.AND UP0, UPT, UR58, 0x1, UPT ;  /* 0x000000013a00788c */ /* 0x000fe4000bf05270 */
[----:B------:R-:W-:Y:S02]  /*5250*/  UIMAD.WIDE.U32 UR8, UR37, UR59, URZ ;  /* 0x0000003b250872a5 */ /* 0x000fe4000f8e00ff */
[----:B------:R-:W-:Y:S02]  /*5260*/  UIMAD.WIDE.U32 UR10, UR38, UR56, URZ ;  /* 0x00000038260a72a5 */ /* 0x000fe4000f8e00ff */
[----:B------:R-:W-:Y:S02]  /*5270*/  UISETP.NE.AND UP1, UPT, UR43, 0x1, UPT ;  /* 0x000000012b00788c */ /* 0x000fe4000bf25270 */
[----:B------:R-:W-:Y:S01]  /*5280*/  UISETP.NE.AND UP2, UPT, UR42, 0x1, UPT ;  /* 0x000000012a00788c */ /* 0x000fe2000bf45270 */
[----:B------:R-:W-:Y:S02]  /*5290*/  UMOV UR4, UR5 ;  /* 0x0000000500047c82 */ /* 0x000fe40008000000 */
[----:B--2---:R-:W-:Y:S03]  /*52a0*/  USHF.R.U32.HI UR5, URZ, UR12, UR4 ;  /* 0x0000000cff057299 */ /* 0x004fe60008011604 */
[----:B------:R-:W-:Y:S02]  /*52b0*/  UMOV UR4, UR7 ;  /* 0x0000000700047c82 */ /* 0x000fe40008000000 */
[----:B------:R-:W-:Y:S02]  /*52c0*/  USHF.R.U32.HI UR7, URZ, UR57, UR4 ;  /* 0x00000039ff077299 */ /* 0x000fe40008011604 */
[----:B------:R-:W-:Y:S02]  /*52d0*/  USEL UR4, UR53, UR5, !UP0 ;  /* 0x0000000535047287 */ /* 0x000fe4000c000000 */
[----:B------:R-:W-:Y:S01]  /*52e0*/  USEL UR7, UR60, UR7, !UP1 ;  /* 0x000000073c077287 */ /* 0x000fe2000c800000 */
[----:B------:R-:W-:Y:S01]  /*52f0*/  UMOV UR5, UR9 ;  /* 0x0000000900057c82 */ /* 0x000fe20008000000 */
[----:B------:R-:W-:Y:S02]  /*5300*/  UIMAD.WIDE.U32 UR8, UR4, UR40, URZ ;  /* 0x00000028040872a5 */ /* 0x000fe4000f8e00ff */
[----:B------:R-:W-:Y:S03]  /*5310*/  USHF.R.U32.HI UR6, URZ, UR12, UR5 ;  /* 0x0000000cff067299 */ /* 0x000fe60008011605 */
[----:B------:R-:W-:Y:S01]  /*5320*/  UMOV UR5, UR11 ;  /* 0x0000000b00057c82 */ /* 0x000fe20008000000 */
[----:B------:R-:W-:Y:S02]  /*5330*/  UIMAD.WIDE.U32 UR10, UR7, UR40, URZ ;  /* 0x00000028070a72a5 */ /* 0x000fe4000f8e00ff */
[----:B------:R-:W-:Y:S02]  /*5340*/  USHF.R.U32.HI UR12, URZ, UR57, UR5 ;  /* 0x00000039ff0c7299 */ /* 0x000fe40008011605 */
[----:B------:R-:W-:Y:S01]  /*5350*/  USEL UR6, UR37, UR6, !UP0 ;  /* 0x0000000625067287 */ /* 0x000fe2000c000000 */
[----:B------:R-:W-:Y:S02]  /*5360*/  UMOV UR5, UR9 ;  /* 0x0000000900057c82 */ /* 0x000fe40008000000 */
[----:B------:R-:W-:Y:S01]  /*5370*/  UMOV UR10, UR11 ;  /* 0x0000000b000a7c82 */ /* 0x000fe20008000000 */
[----:B------:R-:W-:Y:S02]  /*5380*/  @UP2 USHF.R.U32.HI UR4, URZ, UR41, UR5 ;  /* 0x00000029ff042299 */ /* 0x000fe40008011605 */
[----:B------:R-:W-:Y:S02]  /*5390*/  @UP2 USHF.R.U32.HI UR7, URZ, UR41, UR10 ;  /* 0x00000029ff072299 */ /* 0x000fe4000801160a */
[----:B------:R-:W-:Y:S02]  /*53a0*/  UIMAD UR4, UR42, UR4, URZ ;  /* 0x000000042a0472a4 */ /* 0x000fe4000f8e02ff */
        /* <DEDUP_REMOVED lines=8> */
[----:B------:R-:W-:Y:S02]  /*5430*/  USEL UR11, UR6, UR4, !UP2 ;  /* 0x00000004060b7287 */ /* 0x000fe4000d000000 */
[----:B------:R-:W-:Y:S02]  /*5440*/  UIADD3 UR8, UPT, UPT, -UR5, URZ, URZ ;  /* 0x000000ff05087290 */ /* 0x000fe4000fffe1ff */
[----:B------:R-:W-:Y:S01]  /*5450*/  UIADD3 UR10, UPT, UPT, -UR11, URZ, URZ ;  /* 0x000000ff0b0a7290 */ /* 0x000fe2000fffe1ff */
[----:B------:R-:W-:Y:S01]  /*5460*/  @!UP0 UMOV UR4, UR9 ;  /* 0x0000000900048c82 */ /* 0x000fe20008000000 */
[----:B------:R-:W-:Y:S02]  /*5470*/  UIADD3 UR9, UPT, UPT, -UR6, URZ, URZ ;  /* 0x000000ff06097290 */ /* 0x000fe4000fffe1ff */
[----:B------:R-:W-:Y:S02]  /*5480*/  @!UP0 USHF.R.U32.HI UR4, URZ, UR41, UR4 ;  /* 0x00000029ff048299 */ /* 0x000fe40008011604 */
[----:B------:R-:W-:Y:S02]  /*5490*/  UIMAD UR10, UR42, UR10, UR6 ;  /* 0x0000000a2a0a72a4 */ /* 0x000fe4000f8e0206 */
[----:B------:R-:W-:Y:S04]  /*54a0*/  @!UP0 USEL UR4, UR5, UR4, !UP2 ;  /* 0x0000000405048287 */ /* 0x000fe8000d000000 */
[----:B------:R-:W-:Y:S02]  /*54b0*/  @!UP0 UIMAD UR10, UR7, UR10, UR4 ;  /* 0x0000000a070a82a4 */ /* 0x000fe4000f8e0204 */
[----:B------:R-:W-:Y:S02]  /*54c0*/  @!UP0 UIADD3 UR11, UPT, UPT, UR11, -UR4, URZ ;  /* 0x800000040b0b8290 */ /* 0x000fe4000fffe0ff */
[----:B------:R-:W-:Y:S02]  /*54d0*/  UIMAD UR7, UR43, UR8, UR38 ;  /* 0x000000082b0772a4 */ /* 0x000fe4000f8e0226 */
[----:B------:R-:W-:Y:S02]  /*54e0*/  @!UP0 UIMAD UR6, UR11, UR42, UR5 ;  /* 0x0000002a0b0682a4 */ /* 0x000fe4000f8e0205 */
[----:B------:R-:W-:Y:S01]  /*54f0*/  UIMAD UR4, UR58, UR9, UR37 ;  /* 0x000000093a0472a4 */ /* 0x000fe2000f8e0225 */
[----:B------:R-:W-:Y:S02]  /*5500*/  @!UP0 UMOV UR5, UR10 ;  /* 0x0000000a00058c82 */ /* 0x000fe40008000000 */
[----:B------:R-:W-:Y:S02]  /*5510*/  UIMAD UR38, UR5, UR43, UR7 ;  /* 0x0000002b052672a4 */ /* 0x000fe4000f8e0207 */
[----:B------:R-:W-:Y:S11]  /*5520*/  UIMAD UR37, UR6, UR58, UR4 ;  /* 0x0000003a062572a4 */ /* 0x000ff6000f8e0204 */
[----:B------:R-:W-:Y:S01]  /*5530*/  @!UPT UIADD3 URZ, UPT, UPT, URZ, URZ, URZ ;  /* 0x000000fffffff290 */ /* 0x000fe2000fffe0ff */
.L_x_90:
[----:B------:R-:W-:Y:S01]  /*5540*/  UISETP.NE.AND UP0, UPT, UR39, 0x1, UPT ;  /* 0x000000012700788c */ /* 0x000fe2000bf05270 */
[----:B------:R-:W-:Y:S01]  /*5550*/  LOP3.LUT P0, RZ, R84, 0x1b0, RZ, 0xc0, !PT ;  /* 0x000001b054ff7812 */ /* 0x000fe2000780c0ff */
[----:B------:R-:W-:Y:S01]  /*5560*/  USHF.L.U32 UR50, UR16, 0x7, URZ ;  /* 0x0000000710327899 */ /* 0x000fe200080006ff */
[----:B------:R-:W-:Y:S01]  /*5570*/  BSSY.RECONVERGENT B6, `(.L_x_91) ;  /* 0x0000034000067945 */ /* 0x000fe20003800200 */
[----:B------:R-:W-:Y:S01]  /*5580*/  USHF.L.U32 UR49, UR20, 0x7, URZ ;  /* 0x0000000714317899 */ /* 0x000fe200080006ff */
[----:B------:R-:W-:Y:S06]  /*5590*/  IADD3 R86, PT, PT, R86, 0x1, RZ ;  /* 0x0000000156567810 */ /* 0x000fec0007ffe0ff */
[----:B------:R-:W2:Y:S01]  /*55a0*/  @!UP0 LDCU.128 UR12, c[0x0][0xb10] ;  /* 0x00016200ff0c87ac */ /* 0x000ea20008000c00 */
[----:B------:R-:W3:Y:S01]  /*55b0*/  @!UP0 LDCU UR5, c[0x0][0xb0c] ;  /* 0x00016180ff0587ac */ /* 0x000ee20008000800 */
[----:B------:R-:W4:Y:S01]  /*55c0*/  @!UP0 LDCU UR10, c[0x0][0xb20] ;  /* 0x00016400ff0a87ac */ /* 0x000f220008000800 */
[----:B--2---:R-:W-:Y:S02]  /*55d0*/  UIMAD.WIDE.U32 UR8, UR38, UR12, URZ ;  /* 0x0000000c260872a5 */ /* 0x004fe4000f8e00ff */
[----:B------:R-:W-:Y:S02]  /*55e0*/  UIMAD.WIDE.U32 UR6, UR37, UR15, URZ ;  /* 0x0000000f250672a5 */ /* 0x000fe4000f8e00ff */
[----:B------:R-:W-:Y:S03]  /*55f0*/  @!UP0 UISETP.NE.AND UP1, UPT, UR14, 0x1, UPT ;  /* 0x000000010e00888c */ /* 0x000fe6000bf25270 */
[----:B------:R-:W-:Y:S01]  /*5600*/  @!UP0 UMOV UR4, UR9 ;  /* 0x0000000900048c82 */ /* 0x000fe20008000000 */
[----:B---3--:R-:W-:Y:S02]  /*5610*/  @!UP0 UISETP.NE.AND UP2, UPT, UR5, 0x1, UPT ;  /* 0x000000010500888c */ /* 0x008fe4000bf45270 */
[----:B------:R-:W-:Y:S01]  /*5620*/  @!UP0 USHF.R.U32.HI UR4, URZ, UR13, UR4 ;  /* 0x0000000dff048299 */ /* 0x000fe20008011604 */
[----:B------:R-:W-:Y:S02]  /*5630*/  @!UP0 UMOV UR6, UR7 ;  /* 0x0000000700068c82 */ /* 0x000fe40008000000 */
[----:B----4-:R-:W-:Y:S02]  /*5640*/  @!UP0 USHF.R.U32.HI UR6, URZ, UR10, UR6 ;  /* 0x0000000aff068299 */ /* 0x010fe40008011606 */
[----:B------:R-:W-:Y:S02]  /*5650*/  @!UP0 USEL UR7, UR38, UR4, !UP2 ;  /* 0x0000000426078287 */ /* 0x000fe4000d000000 */
[----:B------:R-:W-:Y:S04]  /*5660*/  @!UP0 USEL UR6, UR37, UR6, !UP1 ;  /* 0x0000000625068287 */ /* 0x000fe8000c800000 */
[----:B------:R-:W-:Y:S02]  /*5670*/  @!UP0 UIADD3 UR4, UPT, UPT, -UR7, UR6, URZ ;  /* 0x0000000607048290 */ /* 0x000fe4000fffe1ff */
[----:B------:R-:W-:Y:S02]  /*5680*/  @!UP0 UIADD3 UR6, UPT, UPT, UR7, -UR6, URZ ;  /* 0x8000000607068290 */ /* 0x000fe4000fffe0ff */
[----:B------:R-:W-:Y:S02]  /*5690*/  @!UP0 UIMAD UR38, UR4, UR5, UR38 ;  /* 0x00000005042682a4 */ /* 0x000fe4000f8e0226 */
[----:B------:R-:W-:Y:S01]  /*56a0*/  @!UP0 UIMAD UR37, UR6, UR14, UR37 ;  /* 0x0000000e062582a4 */ /* 0x000fe2000f8e0225 */
[----:B------:R-:W-:Y:S11]  /*56b0*/  @!P0 BRA `(.L_x_92) ;  /* 0x00000000007c8947 */ /* 0x000ff60003800000 */
[----:B------:R-:W2:Y:S01]  /*56c0*/  LDCU.64 UR8, c[0x4][0x80] ;  /* 0x01001000ff0877ac */ /* 0x000ea20008000a00 */
[----:B------:R-:W-:Y:S01]  /*56d0*/  MOV R2, 0x0 ;  /* 0x0000000000027802 */ /* 0x000fe20000000f00 */
[----:B------:R-:W-:Y:S02]  /*56e0*/  HFMA2 R12, -RZ, RZ, 0, 5.9604644775390625e-08 ;  /* 0x00000001ff0c7431 */ /* 0x000fe400000001ff */
[----:B------:R-:W-:Y:S01]  /*56f0*/  IMAD.MOV.U32 R8, RZ, RZ, 0x70 ;  /* 0x00000070ff087424 */ /* 0x000fe200078e00ff */
[----:B------:R3:W4:Y:S01]  /*5700*/  LDC.64 R14, c[0x4][R2] ;  /* 0x01000000020e7b82 */ /* 0x0007220000000a00 */
[----:B------:R-:W1:Y:S01]  /*5710*/  LDCU.64 UR6, c[0x4][0x88] ;  /* 0x01001100ff0677ac */ /* 0x000e620008000a00 */
[----:B------:R-:W-:Y:S01]  /*5720*/  IMAD.MOV.U32 R13, RZ, RZ, RZ ;  /* 0x000000ffff0d7224 */ /* 0x000fe200078e00ff */
[----:B------:R-:W1:Y:S01]  /*5730*/  LDCU.64 UR4, c[0x4][0x8] ;  /* 0x01000100ff0477ac */ /* 0x000e620008000a00 */
[----:B--2---:R-:W-:Y:S01]  /*5740*/  MOV R5, UR9 ;  /* 0x0000000900057c02 */ /* 0x004fe20008000f00 */
[----:B------:R-:W-:Y:S01]  /*5750*/  IMAD.U32 R4, RZ, RZ, UR8 ;  /* 0x00000008ff047e24 */ /* 0x000fe2000f8e00ff */
[----:B-1----:R-:W-:Y:S01]  /*5760*/  MOV R7, UR7 ;  /* 0x0000000700077c02 */ /* 0x002fe20008000f00 */
[----:B------:R-:W-:Y:S01]  /*5770*/  IMAD.U32 R6, RZ, RZ, UR6 ;  /* 0x00000006ff067e24 */ /* 0x000fe2000f8e00ff */
[----:B------:R-:W-:Y:S01]  /*5780*/  MOV R11, UR5 ;  /* 0x00000005000b7c02 */ /* 0x000fe20008000f00 */
[----:B------:R-:W-:Y:S02]  /*5790*/  IMAD.U32 R10, RZ, RZ, UR4 ;  /* 0x00000004ff0a7e24 */ /* 0x000fe4000f8e00ff */
[----:B------:R-:W-:Y:S07]  /*57a0*/  LEPC R20, `(.L_x_93) ;  /* 0x000000001014794e */ /* 0x000fee0000000000 */
[----:B---345:R-:W-:Y:S05]  /*57b0*/  CALL.ABS.NOINC R14 ;  /* 0x000000000e007343 */ /* 0x038fea0003c00000 */
.L_x_93:
[----:B------:R-:W1:Y:S01]  /*57c0*/  LDCU.64 UR8, c[0x4][0x80] ;  /* 0x01001000ff0877ac */ /* 0x000e620008000a00 */
[----:B------:R-:W2:Y:S01]  /*57d0*/  LDC.64 R2, c[0x4][R2] ;  /* 0x0100000002027b82 */ /* 0x000ea20000000a00 */
[----:B------:R-:W-:Y:S02]  /*57e0*/  HFMA2 R12, -RZ, RZ, 0, 5.9604644775390625e-08 ;  /* 0x00000001ff0c7431 */ /* 0x000fe400000001ff */
[----:B------:R-:W-:Y:S02]  /*57f0*/  IMAD.MOV.U32 R8, RZ, RZ, 0x70 ;  /* 0x00000070ff087424 */ /* 0x000fe400078e00ff */
[----:B------:R-:W-:Y:S01]  /*5800*/  IMAD.MOV.U32 R13, RZ, RZ, RZ ;  /* 0x000000ffff0d7224 */ /* 0x000fe200078e00ff */
[----:B------:R-:W3:Y:S01]  /*5810*/  LDCU.64 UR6, c[0x4][0x88] ;  /* 0x01001100ff0677ac */ /* 0x000ee20008000a00 */
[----:B------:R-:W4:Y:S01]  /*5820*/  LDCU.64 UR4, c[0x4][0x8] ;  /* 0x01000100ff0477ac */ /* 0x000f220008000a00 */
[----:B-1----:R-:W-:Y:S02]  /*5830*/  MOV R4, UR8 ;  /* 0x0000000800047c02 */ /* 0x002fe40008000f00 */
[----:B------:R-:W-:Y:S02]  /*5840*/  MOV R5, UR9 ;  /* 0x0000000900057c02 */ /* 0x000fe40008000f00 */
[----:B---3--:R-:W-:Y:S01]  /*5850*/  MOV R7, UR7 ;  /* 0x0000000700077c02 */ /* 0x008fe20008000f00 */
[----:B------:R-:W-:Y:S01]  /*5860*/  IMAD.U32 R6, RZ, RZ, UR6 ;  /* 0x00000006ff067e24 */ /* 0x000fe2000f8e00ff */
[----:B----4-:R-:W-:Y:S01]  /*5870*/  MOV R11, UR5 ;  /* 0x00000005000b7c02 */ /* 0x010fe20008000f00 */
[----:B------:R-:W-:Y:S02]  /*5880*/  IMAD.U32 R10, RZ, RZ, UR4 ;  /* 0x00000004ff0a7e24 */ /* 0x000fe4000f8e00ff */
[----:B------:R-:W-:Y:S07]  /*5890*/  LEPC R20, `(.L_x_92) ;  /* 0x000000001014794e */ /* 0x000fee0000000000 */
[----:B--2---:R-:W-:Y:S05]  /*58a0*/  CALL.ABS.NOINC R2 ;  /* 0x0000000002007343 */ /* 0x004fea0003c00000 */
.L_x_92:
[----:B------:R-:W-:Y:S05]  /*58b0*/  BSYNC.RECONVERGENT B6 ;  /* 0x0000000000067941 */ /* 0x000fea0003800200 */
.L_x_91:
[----:B------:R-:W-:Y:S02]  /*58c0*/  R2UR UR6, R83 ;  /* 0x00000000530672ca */ /* 0x000fe400000e0000 */
[----:B------:R-:W-:Y:S02]  /*58d0*/  R2UR UR5, R97 ;  /* 0x00000000610572ca */ /* 0x000fe400000e0000 */
[----:B------:R-:W-:Y:S02]  /*58e0*/  R2UR UR4, R96 ;  /* 0x00000000600472ca */ /* 0x000fe400000e0000 */
[----:B------:R-:W-:Y:S02]  /*58f0*/  ISETP.NE.U32.AND P4, PT, R78, RZ, PT ;  /* 0x000000ff4e00720c */ /* 0x000fe40003f85070 */
[----:B------:R-:W-:Y:S02]  /*5900*/  ISETP.NE.U32.AND P2, PT, RZ, UR54, PT ;  /* 0x00000036ff007c0c */ /* 0x000fe4000bf45070 */
[----:B------:R-:W-:Y:S02]  /*5910*/  ISETP.NE.AND.EX P4, PT, R79, RZ, PT, P4 ;  /* 0x000000ff4f00720c */ /* 0x000fe40003f85340 */
[----:B------:R-:W-:Y:S01]  /*5920*/  ISETP.NE.AND.EX P2, PT, RZ, UR55, PT, P2 ;  /* 0x00000037ff007c0c */ /* 0x000fe2000bf45320 */
[----:B------:R-:W-:Y:S02]  /*5930*/  UISETP.NE.AND UP2, UPT, UR6, URZ, UPT ;  /* 0x000000ff0600728c */ /* 0x000fe4000bf45270 */
[----:B------:R-:W-:Y:S04]  /*5940*/  UISETP.NE.U32.AND UP0, UPT, UR5, URZ, UPT ;  /* 0x000000ff0500728c */ /* 0x000fe8000bf05070 */
[----:B------:R-:W-:Y:S01]  /*5950*/  UISETP.NE.AND.EX UP1, UPT, UR4, URZ, UPT, UP0 ;  /* 0x000000ff0400728c */ /* 0x000fe2000bf25300 */
[----:B------:R-:W-:Y:S01]  /*5960*/  PLOP3.LUT P1, PT, PT, PT, UP2, 0x80, 0x8 ;  /* 0x000000000008781c */ /* 0x000fe20003f2f028 */
[----:B------:R-:W-:Y:S03]  /*5970*/  UPLOP3.LUT UP0, UPT, UPT, UPT, UPT, 0x40, 0x4 ;  /* 0x000000000004789c */ /* 0x000fe60003f0e870 */
[----:B------:R-:W-:Y:S06]  /*5980*/  @UP2 UPLOP3.LUT UP0, UPT, UPT, UPT, UP1, 0x80, 0x8 ;  /* 0x000000000008289c */ /* 0x000fec0003f0f010 */
[----:B------:R-:W-:Y:S01]  /*5990*/  PLOP3.LUT P0, PT, PT, PT, UP0, 0x80, 0x8 ;  /* 0x000000000008781c */ /* 0x000fe20003f0f008 */
[----:B------:R-:W-:Y:S01]  /*59a0*/  @!UPT UIADD3 URZ, UPT, UPT, URZ, URZ, URZ ;  /* 0x000000fffffff290 */ /* 0x000fe2000fffe0ff */
[----:B------:R-:W-:Y:S11]  /*59b0*/  BRA.U !UP1, `(.L_x_94) ;  /* 0x0000000109407547 */ /* 0x000ff6000b800000 */
[----:B------:R-:W-:Y:S01]  /*59c0*/  UISETP.NE.U32.AND UP0, UPT, UR54, URZ, UPT ;  /* 0x000000ff3600728c */ /* 0x000fe2000bf05070 */
[----:B------:R-:W-:Y:S01]  /*59d0*/  R2UR UR6, R97 ;  /* 0x00000000610672ca */ /* 0x000fe200000e0000 */
[----:B------:R-:W2:Y:S01]  /*59e0*/  LDCU.64 UR8, c[0x0][0x358] ;  /* 0x00006b00ff0877ac */ /* 0x000ea20008000a00 */
[----:B------:R-:W-:Y:S02]  /*59f0*/  HFMA2 R80, -RZ, RZ, 0, 5.9604644775390625e-08 ;  /* 0x00000001ff507431 */ /* 0x000fe400000001ff */
[----:B-1----:R-:W-:Y:S01]  /*5a00*/  IMAD.MOV.U32 R0, RZ, RZ, 0x1 ;  /* 0x00000001ff007424 */ /* 0x002fe200078e00ff */
[----:B------:R-:W-:Y:S06]  /*5a10*/  UISETP.NE.AND.EX UP0, UPT, UR55, URZ, UPT, UP0 ;  /* 0x000000ff3700728c */ /* 0x000fec000bf05300 */
[----:B------:R-:W-:Y:S05]  /*5a20*/  PLOP3.LUT P3, PT, PT, PT, UP0, 0x80, 0x8 ;  /* 0x000000000008781c */ /* 0x000fea0003f6f008 */
[----:B------:R-:W1:Y:S01]  /*5a30*/  @UP0 LDCU.64 UR4, c[0x0][0x888] ;  /* 0x00011100ff0407ac */ /* 0x000e620008000a00 */
[----:B------:R-:W-:Y:S07]  /*5a40*/  @UP0 UIMAD UR6, UR36, UR6, URZ ;  /* 0x00000006240602a4 */ /* 0x000fee000f8e02ff */
[----:B------:R-:W-:Y:S01]  /*5a50*/  @!P3 PRMT R80, R0, 0x7610, R80 ;  /* 0x000076100050b816 */ /* 0x000fe20000000050 */
[----:B-1----:R-:W-:Y:S06]  /*5a60*/  @UP0 UIMAD.WIDE UR4, UR6, 0x4, UR4 ;  /* 0x00000004060408a5 */ /* 0x002fec000f8e0204 */
[----:B------:R-:W-:Y:S02]  /*5a70*/  IMAD.U32 R2, RZ, RZ, UR4 ;  /* 0x00000004ff027e24 */ /* 0x000fe4000f8e00ff */
[----:B------:R-:W-:Y:S03]  /*5a80*/  IMAD.U32 R3, RZ, RZ, UR5 ;  /* 0x00000005ff037e24 */ /* 0x000fe6000f8e00ff */
[----:B------:R-:W1:Y:S02]  /*5a90*/  @!UP0 LDCU UR4, c[0x0][0x880] ;  /* 0x00011000ff0487ac */ /* 0x000e640008000800 */
[----:B--2--5:R2:W5:Y:S02]  /*5aa0*/  @P3 LDG.E R41, desc[UR8][R2.64] ;  /* 0x0000000802293981 */ /* 0x024564000c1e1900 */
[----:B-12---:R-:W-:Y:S02]  /*5ab0*/  @!P3 MOV R41, UR4 ;  /* 0x000000040029bc02 */ /* 0x006fe40008000f00 */
.L_x_94:
[----:B------:R-:W-:Y:S05]  /*5ac0*/  @!P4 BRA `(.L_x_95) ;  /* 0x000000000024c947 */ /* 0x000fea0003800000 */
[----:B------:R-:W-:Y:S01]  /*5ad0*/  ISETP.NE.U32.AND P3, PT, R76, RZ, PT ;  /* 0x000000ff4c00720c */ /* 0x000fe20003f65070 */
[----:B------:R-:W2:Y:S03]  /*5ae0*/  LDCU.64 UR4, c[0x0][0x358] ;  /* 0x00006b00ff0477ac */ /* 0x000ea60008000a00 */
[----:B------:R-:W-:Y:S11]  /*5af0*/  ISETP.NE.AND.EX P3, PT, R77, RZ, PT, P3 ;  /* 0x000000ff4d00720c */ /* 0x000ff60003f65330 */
[----:B------:R-:W-:Y:S02]  /*5b00*/  @!UPT UIADD3 URZ, UPT, UPT, URZ, URZ, URZ ;  /* 0x000000fffffff290 */ /* 0x000fe4000fffe0ff */
[----:B------:R-:W3:Y:S01]  /*5b10*/  @P3 LDC.64 R2, c[0x0][0x8a8] ;  /* 0x00022a00ff023b82 */ /* 0x000ee20000000a00 */
[----:B-1----:R-:W-:Y:S04]  /*5b20*/  @P3 IMAD R0, R78, UR36, RZ ;  /* 0x000000244e003c24 */ /* 0x002fe8000f8e02ff */
[----:B---3--:R-:W-:Y:S05]  /*5b30*/  @P3 IMAD.WIDE R2, R0, 0x4, R2 ;  /* 0x0000000400023825 */ /* 0x008fea00078e0202 */
[----:B--2--5:R2:W5:Y:S02]  /*5b40*/  @P3 LDG.E R38, desc[UR4][R2.64] ;  /* 0x0000000402263981 */ /* 0x024564000c1e1900 */
[----:B--2---:R-:W3:Y:S02]  /*5b50*/  @!P3 LDC R38, c[0x0][0x8a0] ;  /* 0x00022800ff26bb82 */ /* 0x004ee40000000800 */
.L_x_95:
[----:B-----5:R-:W-:Y:S01]  /*5b60*/  FSETP.NEU.AND P3, PT, R41, RZ, PT ;  /* 0x000000ff2900720b */ /* 0x020fe20003f6d000 */
[----:B------:R-:W-:Y:S01]  /*5b70*/  BSSY B1, `(.L_x_96) ;  /* 0x0000039000017945 */ /* 0x000fe20003800000 */
[----:B------:R-:W-:Y:S01]  /*5b80*/  SEL R3, RZ, 0xffffffff, P2 ;  /* 0xffffffffff037807 */ /* 0x000fe20001000000 */
[----:B------:R-:W-:Y:S01]  /*5b90*/  IMAD.MOV.U32 R47, RZ, RZ, 0x1 ;  /* 0x00000001ff2f7424 */ /* 0x000fe200078e00ff */
[----:B------:R-:W-:Y:S01]  /*5ba0*/  @P1 LOP3.LUT P2, RZ, R80, 0xff, RZ, 0xc0, !PT ;  /* 0x000000ff50ff1812 */ /* 0x000fe2000784c0ff */
[----:B------:R-:W-:Y:S01]  /*5bb0*/  IMAD R39, R36, 0x80, R37 ;  /* 0x0000008024277824 */ /* 0x000fe200078e0225 */
[----:B------:R-:W-:Y:S01]  /*5bc0*/  @P1 SEL R2, RZ, 0xffffffff, P3 ;  /* 0xffffffffff021807 */ /* 0x000fe20001800000 */
[----:B------:R-:W-:Y:S01]  /*5bd0*/  IMAD R87, R94, -0x10, R92 ;  /* 0xfffffff05e577824 */ /* 0x000fe200078e025c */
[----:B------:R-:W-:Y:S01]  /*5be0*/  LOP3.LUT R90, R90, 0x1, RZ, 0x3c, !PT ;  /* 0x000000015a5a7812 */ /* 0x000fe200078e3cff */
[----:B------:R-:W-:Y:S01]  /*5bf0*/  IMAD.MOV.U32 R46, RZ, RZ, RZ ;  /* 0x000000ffff2e7224 */ /* 0x000fe200078e00ff */
[----:B------:R-:W-:Y:S02]  /*5c00*/  @P0 SEL R2, R3, R2, !P2 ;  /* 0x0000000203020207 */ /* 0x000fe40005000000 */
[----:B------:R-:W-:Y:S02]  /*5c10*/  CS2R R74, SRZ ;  /* 0x00000000004a7805 */ /* 0x000fe4000001ff00 */
[----:B------:R-:W-:Y:S02]  /*5c20*/  LEA R99, R36, UR44, 0x3 ;  /* 0x0000002c24637c11 */ /* 0x000fe4000f8e18ff */
[----:B------:R-:W-:Y:S02]  /*5c30*/  CS2R R72, SRZ ;  /* 0x0000000000487805 */ /* 0x000fe4000001ff00 */
[----:B------:R-:W-:Y:S02]  /*5c40*/  @P1 LOP3.LUT R2, R2, 0x1, RZ, 0xc0, !PT ;  /* 0x0000000102021812 */ /* 0x000fe400078ec0ff */
[----:B------:R-:W-:Y:S02]  /*5c50*/  CS2R R66, SRZ ;  /* 0x0000000000427805 */ /* 0x000fe4000001ff00 */
[----:B-1----:R-:W-:Y:S02]  /*5c60*/  SHF.L.U32 R0, R89, 0x1f, RZ ;  /* 0x0000001f59007819 */ /* 0x002fe400000006ff */
[----:B------:R-:W-:Y:S02]  /*5c70*/  CS2R R64, SRZ ;  /* 0x0000000000407805 */ /* 0x000fe4000001ff00 */
[----:B------:R-:W-:Y:S02]  /*5c80*/  ISETP.NE.U32.OR P5, PT, R2, 0x1, !P1 ;  /* 0x000000010200780c */ /* 0x000fe40004fa5470 */
[----:B------:R-:W-:Y:S02]  /*5c90*/  CS2R R58, SRZ ;  /* 0x00000000003a7805 */ /* 0x000fe4000001ff00 */
[----:B------:R-:W-:Y:S02]  /*5ca0*/  PLOP3.LUT P2, PT, PT, PT, UP1, 0x80, 0x8 ;  /* 0x000000000008781c */ /* 0x000fe40003f4f018 */
[----:B------:R-:W-:Y:S02]  /*5cb0*/  CS2R R56, SRZ ;  /* 0x0000000000387805 */ /* 0x000fe4000001ff00 */
[----:B------:R-:W-:Y:S02]  /*5cc0*/  LOP3.LUT P4, R85, R80, 0xff, RZ, 0xc0, !PT ;  /* 0x000000ff50557812 */ /* 0x000fe4000788c0ff */
[----:B------:R-:W-:Y:S02]  /*5cd0*/  CS2R R50, SRZ ;  /* 0x0000000000327805 */ /* 0x000fe4000001ff00 */
[----:B------:R-:W-:Y:S02]  /*5ce0*/  SEL R2, RZ, 0xffffffff, P3 ;  /* 0xffffffffff027807 */ /* 0x000fe40001800000 */
[----:B------:R-:W-:Y:S02]  /*5cf0*/  CS2R R48, SRZ ;  /* 0x0000000000307805 */ /* 0x000fe4000001ff00 */
[----:B------:R-:W-:Y:S02]  /*5d00*/  P2R R98, PR, RZ, 0x20 ;  /* 0x00000020ff627803 */ /* 0x000fe40000000000 */
[----:B------:R-:W-:Y:S02]  /*5d10*/  @P5 SHF.L.U32 R4, R90, 0x1f, RZ ;  /* 0x0000001f5a045819 */ /* 0x000fe400000006ff */
[----:B------:R-:W-:Y:S02]  /*5d20*/  @P2 SEL R2, R3, R2, !P4 ;  /* 0x0000000203022207 */ /* 0x000fe40006000000 */
[----:B------:R-:W1:Y:S02]  /*5d30*/  @P5 SYNCS.PHASECHK.TRANS64.TRYWAIT P1, [UR44+0x30], R4 ;  /* 0x00003004ff0055a7 */ /* 0x000e64000802112c */
[----:B------:R-:W-:Y:S04]  /*5d40*/  LOP3.LUT R2, R2, 0x1, RZ, 0xc0, !PT ;  /* 0x0000000102027812 */ /* 0x000fe800078ec0ff */
[----:B------:R-:W-:Y:S04]  /*5d50*/  ISETP.NE.U32.AND P2, PT, R2, 0x1, PT ;  /* 0x000000010200780c */ /* 0x000fe80003f45070 */
[----:B------:R-:W-:Y:S01]  /*5d60*/  P2R R60, PR, RZ, 0x4 ;  /* 0x00000004ff3c7803 */ /* 0x000fe20000000000 */
[----:B------:R2:W4:Y:S01]  /*5d70*/  SYNCS.PHASECHK.TRANS64.TRYWAIT P0, [R99+URZ+0xa0], R0 ;  /* 0x0000a000630075a7 */ /* 0x00052200080011ff */
[----:B-1----:R-:W-:Y:S01]  /*5d80*/  @P5 SEL R47, RZ, 0x1, !P1 ;  /* 0x00000001ff2f5807 */ /* 0x002fe20004800000 */
[----:B--2---:R-:W-:Y:S06]  /*5d90*/  @!P5 BRA `(.L_x_97) ;  /* 0x000000000058d947 */ /* 0x004fec0003800000 */
[----:B------:R-:W-:Y:S01]  /*5da0*/  IMAD.MOV.U32 R75, RZ, RZ, RZ ;  /* 0x000000ffff4b7224 */ /* 0x000fe200078e00ff */
[----:B------:R-:W-:Y:S01]  /*5db0*/  ISETP.NE.AND P1, PT, R47, RZ, PT ;  /* 0x000000ff2f00720c */ /* 0x000fe20003f25270 */
[----:B------:R-:W-:Y:S01]  /*5dc0*/  BSSY B0, `(.L_x_98) ;  /* 0x000000c000007945 */ /* 0x000fe20003800000 */
[----:B------:R-:W-:Y:S02]  /*5dd0*/  CS2R R50, SRZ ;  /* 0x0000000000327805 */ /* 0x000fe4000001ff00 */
[----:B------:R-:W-:Y:S02]  /*5de0*/  CS2R R48, SRZ ;  /* 0x0000000000307805 */ /* 0x000fe4000001ff00 */
[----:B------:R-:W-:Y:S02]  /*5df0*/  CS2R R58, SRZ ;  /* 0x00000000003a7805 */ /* 0x000fe4000001ff00 */
[----:B------:R-:W-:Y:S02]  /*5e00*/  CS2R R56, SRZ ;  /* 0x0000000000387805 */ /* 0x000fe4000001ff00 */
[----:B------:R-:W-:Y:S02]  /*5e10*/  CS2R R66, SRZ ;  /* 0x0000000000427805 */ /* 0x000fe4000001ff00 */
[----:B------:R-:W-:Y:S02]  /*5e20*/  CS2R R64, SRZ ;  /* 0x0000000000407805 */ /* 0x000fe4000001ff00 */
[----:B------:R-:W-:Y:S01]  /*5e30*/  CS2R R72, SRZ ;  /* 0x0000000000487805 */ /* 0x000fe2000001ff00 */
[----:B------:R-:W-:Y:S06]  /*5e40*/  @P1 BRA `(.L_x_99) ;  /* 0x00000000000c1947 */ /* 0x000fec0003800000 */
[----:B------:R-:W-:Y:S04]  /*5e50*/  SHF.L.U32 R3, R90, 0x1f, RZ ;  /* 0x0000001f5a037819 */ /* 0x000fe800000006ff */
[----:B------:R-:W1:Y:S02]  /*5e60*/  SYNCS.PHASECHK.TRANS64.TRYWAIT P1, [UR44+0x30], R3 ;  /* 0x00003003ff0075a7 */ /* 0x000e64000802112c */
[----:B-1----:R-:W-:Y:S05]  /*5e70*/  @!P1 BRA `(.L_x_100) ;  /* 0x0000003c00609947 */ /* 0x002fea0003800000 */
.L_x_99:
[----:B------:R-:W-:Y:S05]  /*5e80*/  BSYNC B0 ;  /* 0x0000000000007941 */ /* 0x000fea0003800000 */
.L_x_98:
[----:B------:R-:W-:Y:S01]  /*5e90*/  ISETP.NE.AND P1, PT, R60, RZ, PT ;  /* 0x000000ff3c00720c */ /* 0x000fe20003f25270 */
[----:B------:R-:W-:Y:S11]  /*5ea0*/  HFMA2 R46, -RZ, RZ, 0, 5.9604644775390625e-08 ;  /* 0x00000001ff2e7431 */ /* 0x000ff600000001ff */
[----:B------:R-:W-:Y:S01]  /*5eb0*/  @!UPT UIADD3 URZ, UPT, UPT, URZ, URZ, URZ ;  /* 0x000000fffffff290 */ /* 0x000fe2000fffe0ff */
[----:B------:R2:W1:Y:S04]  /*5ec0*/  @P1 LDS.128 R48, [R93] ;  /* 0x000000005d301984 */ /* 0x0004680000000c00 */
[----:B------:R2:W1:Y:S04]  /*5ed0*/  @P1 LDS.128 R56, [R92+0x10] ;  /* 0x000010005c381984 */ /* 0x0004680000000c00 */
[----:B------:R2:W1:Y:S04]  /*5ee0*/  @P1 LDS.128 R64, [R91+0x20] ;  /* 0x000020005b401984 */ /* 0x0004680000000c00 */
[----:B------:R2:W1:Y:S02]  /*5ef0*/  @P1 LDS.128 R72, [R87+0x30] ;  /* 0x0000300057481984 */ /* 0x0004640000000c00 */
.L_x_97:
[----:B------:R-:W-:Y:S05]  /*5f00*/  BSYNC B1 ;  /* 0x0000000000017941 */ /* 0x000fea0003800000 */
.L_x_96:
[----:B-1----:R-:W-:Y:S04]  /*5f10*/  SHF.R.U32.HI R2, RZ, 0x15, R39 ;  /* 0x00000015ff027819 */ /* 0x002fe80000011627 */
[----:B------:R-:W-:Y:S01]  /*5f20*/  LOP3.LUT P1, RZ, R2, 0x3, R81, 0x48, !PT ;  /* 0x0000000302ff7812 */ /* 0x000fe20007824851 */
[----:B------:R-:W-:Y:S01]  /*5f30*/  @!UPT UIADD3 URZ, UPT, UPT, URZ, URZ, URZ ;  /* 0x000000fffffff290 */ /* 0x000fe2000fffe0ff */
[----:B----4-:R-:W-:Y:S11]  /*5f40*/  @P0 BRA `(.L_x_101) ;  /* 0x0000000000080947 */ /* 0x010ff60003800000 */
[----:B------:R-:W1:Y:S02]  /*5f50*/  SYNCS.PHASECHK.TRANS64.TRYWAIT P0, [R99+URZ+0xa0], R0 ;  /* 0x0000a000630075a7 */ /* 0x000e6400080011ff */
[----:B-1----:R-:W-:Y:S05]  /*5f60*/  @!P0 BRA `(.L_x_102) ;  /* 0x0000003c003c8947 */ /* 0x002fea0003800000 */
.L_x_101:
[----:B------:R-:W-:Y:S05]  /*5f70*/  @!P1 BRA `(.L_x_103) ;  /* 0x0000000000409947 */ /* 0x000fea0003800000 */
[----:B------:R-:W4:Y:S01]  /*5f80*/  LDCU.64 UR8, c[0x4][0x70] ;  /* 0x01000e00ff0877ac */ /* 0x000f220008000a00 */
[----:B------:R-:W-:Y:S01]  /*5f90*/  MOV R3, 0x0 ;  /* 0x0000000000037802 */ /* 0x000fe20000000f00 */
[----:B------:R-:W-:Y:S02]  /*5fa0*/  HFMA2 R12, -RZ, RZ, 0, 5.9604644775390625e-08 ;  /* 0x00000001ff0c7431 */ /* 0x000fe400000001ff */
[----:B------:R-:W-:Y:S02]  /*5fb0*/  IMAD.MOV.U32 R8, RZ, RZ, 0x192 ;  /* 0x00000192ff087424 */ /* 0x000fe400078e00ff */
[----:B------:R-:W-:Y:S01]  /*5fc0*/  IMAD.MOV.U32 R13, RZ, RZ, RZ ;  /* 0x000000ffff0d7224 */ /* 0x000fe200078e00ff */
[----:B------:R-:W5:Y:S01]  /*5fd0*/  LDCU.64 UR6, c[0x4][0x78] ;  /* 0x01000f00ff0677ac */ /* 0x000f620008000a00 */
[----:B------:R-:W1:Y:S01]  /*5fe0*/  LDC.64 R2, c[0x4][R3] ;  /* 0x0100000003027b82 */ /* 0x000e620000000a00 */
[----:B------:R-:W2:Y:S01]  /*5ff0*/  LDCU.64 UR4, c[0x4][0x10] ;  /* 0x01000200ff0477ac */ /* 0x000ea20008000a00 */
[----:B----4-:R-:W-:Y:S01]  /*6000*/  MOV R5, UR9 ;  /* 0x0000000900057c02 */ /* 0x010fe20008000f00 */
[----:B------:R-:W-:Y:S01]  /*6010*/  IMAD.U32 R4, RZ, RZ, UR8 ;  /* 0x00000008ff047e24 */ /* 0x000fe2000f8e00ff */
[----:B-----5:R-:W-:Y:S01]  /*6020*/  MOV R7, UR7 ;  /* 0x0000000700077c02 */ /* 0x020fe20008000f00 */
[----:B------:R-:W-:Y:S01]  /*6030*/  IMAD.U32 R6, RZ, RZ, UR6 ;  /* 0x00000006ff067e24 */ /* 0x000fe2000f8e00ff */
[----:B--2---:R-:W-:Y:S01]  /*6040*/  MOV R11, UR5 ;  /* 0x00000005000b7c02 */ /* 0x004fe20008000f00 */
[----:B------:R-:W-:Y:S02]  /*6050*/  IMAD.U32 R10, RZ, RZ, UR4 ;  /* 0x00000004ff0a7e24 */ /* 0x000fe4000f8e00ff */
[----:B------:R-:W-:Y:S07]  /*6060*/  LEPC R20, `(.L_x_103) ;  /* 0x000000001014794e */ /* 0x000fee0000000000 */
[----:B-1-3--:R-:W-:Y:S05]  /*6070*/  CALL.ABS.NOINC R2 ;  /* 0x0000000002007343 */ /* 0x00afea0003c00000 */
.L_x_103:
[C---:B------:R-:W-:Y:S01]  /*6080*/  SHF.L.U32 R40, R48.reuse, 0x10, RZ ;  /* 0x0000001030287819 */ /* 0x040fe200000006ff */
[----:B------:R-:W-:Y:S05]  /*6090*/  WARPSYNC.ALL ;  /* 0x0000000000007948 */ /* 0x000fea0003800000 */
[----:B------:R-:W-:Y:S01]  /*60a0*/  R2UR UR4, R39 ;  /* 0x00000000270472ca */ /* 0x000fe200000e0000 */
[----:B------:R-:W-:Y:S01]  /*60b0*/  BSSY.RECONVERGENT B0, `(.L_x_104) ;  /* 0x0000088000007945 */ /* 0x000fe20003800200 */
[----:B------:R-:W-:Y:S02]  /*60c0*/  LOP3.LUT R43, R48, 0xffff0000, RZ, 0xc0, !PT ;  /* 0xffff0000302b7812 */ /* 0x000fe400078ec0ff */
[----:B------:R-:W-:Y:S02]  /*60d0*/  SHF.L.U32 R42, R49, 0x10, RZ ;  /* 0x00000010312a7819 */ /* 0x000fe400000006ff */
[----:B------:R-:W-:Y:S02]  /*60e0*/  SHF.L.U32 R45, R51, 0x10, RZ ;  /* 0x00000010332d7819 */ /* 0x000fe400000006ff */
[----:B------:R-:W-:Y:S02]  /*60f0*/  LOP3.LUT R44, R75, 0xffff0000, RZ, 0xc0, !PT ;  /* 0xffff00004b2c7812 */ /* 0x000fe400078ec0ff */
[----:B------:R-:W-:Y:S03]  /*6100*/  ISETP.NE.AND P0, PT, R95, RZ, PT ;  /* 0x000000ff5f00720c */ /* 0x000fe60003f05270 */
[----:B------:R-:W1:Y:S02]  /*6110*/  LDTM.x32 R4, tmem[UR4] ;  /* 0x00000004000479ee */ /* 0x000e6400082c0000 */
[C---:B-1-3--:R-:W-:Y:S01]  /*6120*/  FMUL R0, R38.reuse, R4 ;  /* 0x0000000426007220 */ /* 0x04afe20000400000 */
[C---:B------:R-:W-:Y:S01]  /*6130*/  FMUL R2, R38.reuse, R5 ;  /* 0x0000000526027220 */ /* 0x040fe20000400000 */
[C---:B------:R-:W-:Y:S01]  /*6140*/  FMUL R3, R38.reuse, R6 ;  /* 0x0000000626037220 */ /* 0x040fe20000400000 */
[----:B------:R-:W-:Y:S01]  /*6150*/  FMUL R7, R38, R7 ;  /* 0x0000000726077220 */ /* 0x000fe20000400000 */
[----:B------:R-:W-:Y:S01]  /*6160*/  FFMA R0, R41, R40, R0 ;  /* 0x0000002829007223 */ /* 0x000fe20000000000 */
[----:B------:R-:W-:Y:S01]  /*6170*/  LOP3.LUT R40, R49, 0xffff0000, RZ, 0xc0, !PT ;  /* 0xffff000031287812 */ /* 0x000fe200078ec0ff */
[C---:B------:R-:W-:Y:S01]  /*6180*/  FFMA R2, R41.reuse, R43, R2 ;  /* 0x0000002b29027223 */ /* 0x040fe20000000002 */
[C---:B------:R-:W-:Y:S01]  /*6190*/  SHF.L.U32 R43, R50.reuse, 0x10, RZ ;  /* 0x00000010322b7819 */ /* 0x040fe200000006ff */
[C---:B------:R-:W-:Y:S01]  /*61a0*/  FFMA R3, R41.reuse, R42, R3 ;  /* 0x0000002a29037223 */ /* 0x040fe20000000003 */
[----:B------:R-:W-:Y:S01]  /*61b0*/  LOP3.LUT R42, R50, 0xffff0000, RZ, 0xc0, !PT ;  /* 0xffff0000322a7812 */ /* 0x000fe200078ec0ff */
[----:B------:R-:W-:Y:S01]  /*61c0*/  FMUL R4, R38, R8 ;  /* 0x0000000826047220 */ /* 0x000fe20000400000 */
[----:B------:R-:W-:Y:S01]  /*61d0*/  F2FP.BF16.F32.PACK_AB R52, R2, R0 ;  /* 0x000000000234723e */ /* 0x000fe200000010ff */
[----:B------:R-:W-:Y:S01]  /*61e0*/  FFMA R7, R41, R40, R7 ;  /* 0x0000002829077223 */ /* 0x000fe20000000007 */
[----:B------:R-:W-:Y:S01]  /*61f0*/  LOP3.LUT R40, R51, 0xffff0000, RZ, 0xc0, !PT ;  /* 0xffff000033287812 */ /* 0x000fe200078ec0ff */
[C---:B------:R-:W-:Y:S01]  /*6200*/  FMUL R5, R38.reuse, R9 ;  /* 0x0000000926057220 */ /* 0x040fe20000400000 */
[C---:B------:R-:W-:Y:S01]  /*6210*/  FMUL R6, R38.reuse, R10 ;  /* 0x0000000a26067220 */ /* 0x040fe20000400000 */
[----:B------:R-:W-:Y:S01]  /*6220*/  FMUL R11, R38, R11 ;  /* 0x0000000b260b7220 */ /* 0x000fe20000400000 */
[----:B------:R-:W-:Y:S01]  /*6230*/  F2FP.BF16.F32.PACK_AB R53, R7, R3 ;  /* 0x000000030735723e */ /* 0x000fe200000010ff */
[C---:B------:R-:W-:Y:S01]  /*6240*/  FFMA R4, R41.reuse, R43, R4 ;  /* 0x0000002b29047223 */ /* 0x040fe20000000004 */
[C---:B------:R-:W-:Y:S01]  /*6250*/  SHF.L.U32 R43, R56.reuse, 0x10, RZ ;  /* 0x00000010382b7819 */ /* 0x040fe200000006ff */
[----:B------:R-:W-:Y:S01]  /*6260*/  FFMA R5, R41, R42, R5 ;  /* 0x0000002a29057223 */ /* 0x000fe20000000005 */
[----:B------:R-:W-:Y:S01]  /*6270*/  LOP3.LUT R42, R57, 0xffff0000, RZ, 0xc0, !PT ;  /* 0xffff0000392a7812 */ /* 0x000fe200078ec0ff */
[----:B------:R-:W-:Y:S01]  /*6280*/  FFMA R6, R41, R45, R6 ;  /* 0x0000002d29067223 */ /* 0x000fe20000000006 */
[----:B------:R-:W-:Y:S01]  /*6290*/  SHF.L.U32 R45, R57, 0x10, RZ ;  /* 0x00000010392d7819 */ /* 0x000fe200000006ff */
[----:B------:R-:W-:Y:S01]  /*62a0*/  FFMA R11, R41, R40, R11 ;  /* 0x00000028290b7223 */ /* 0x000fe2000000000b */
[----:B------:R-:W-:Y:S01]  /*62b0*/  LOP3.LUT R40, R56, 0xffff0000, RZ, 0xc0, !PT ;  /* 0xffff000038287812 */ /* 0x000fe200078ec0ff */
[C---:B------:R-:W-:Y:S01]  /*62c0*/  FMUL R8, R38.reuse, R12 ;  /* 0x0000000c26087220 */ /* 0x040fe20000400000 */
[----:B------:R-:W-:Y:S01]  /*62d0*/  F2FP.BF16.F32.PACK_AB R54, R5, R4 ;  /* 0x000000040536723e */ /* 0x000fe200000010ff */
[C---:B------:R-:W-:Y:S01]  /*62e0*/  FMUL R9, R38.reuse, R13 ;  /* 0x0000000d26097220 */ /* 0x040fe20000400000 */
[----:B------:R-:W-:Y:S01]  /*62f0*/  F2FP.BF16.F32.PACK_AB R55, R11, R6 ;  /* 0x000000060b37723e */ /* 0x000fe200000010ff */
[C---:B------:R-:W-:Y:S01]  /*6300*/  FMUL R10, R38.reuse, R14 ;  /* 0x0000000e260a7220 */ /* 0x040fe20000400000 */
[----:B------:R-:W-:Y:S01]  /*6310*/  FMUL R15, R38, R15 ;  /* 0x0000000f260f7220 */ /* 0x000fe20000400000 */
[----:B------:R-:W-:Y:S01]  /*6320*/  FFMA R8, R41, R43, R8 ;  /* 0x0000002b29087223 */ /* 0x000fe20000000008 */
[----:B------:R-:W-:Y:S01]  /*6330*/  SHF.L.U32 R43, R59, 0x10, RZ ;  /* 0x000000103b2b7819 */ /* 0x000fe200000006ff */
[C---:B------:R-:W-:Y:S01]  /*6340*/  FFMA R9, R41.reuse, R40, R9 ;  /* 0x0000002829097223 */ /* 0x040fe20000000009 */
[C---:B------:R-:W-:Y:S01]  /*6350*/  SHF.L.U32 R40, R58.reuse, 0x10, RZ ;  /* 0x000000103a287819 */ /* 0x040fe200000006ff */
        /* <DEDUP_REMOVED lines=8> */
[----:B------:R-:W-:Y:S01]  /*63e0*/  FMUL R14, R38, R18 ;  /* 0x00000012260e7220 */ /* 0x000fe20000400000 */
[----:B------:R-:W-:Y:S01]  /*63f0*/  FFMA R12, R41, R40, R12 ;  /* 0x00000028290c7223 */ /* 0x000fe2000000000c */
[----:B------:R-:W-:Y:S01]  /*6400*/  LOP3.LUT R40, R59, 0xffff0000, RZ, 0xc0, !PT ;  /* 0xffff00003b287812 */ /* 0x000fe200078ec0ff */
[C---:B------:R-:W-:Y:S01]  /*6410*/  FFMA R13, R41.reuse, R42, R13 ;  /* 0x0000002a290d7223 */ /* 0x040fe2000000000d */
[----:B------:R-:W-:Y:S01]  /*6420*/  LOP3.LUT R42, R64, 0xffff0000, RZ, 0xc0, !PT ;  /* 0xffff0000402a7812 */ /* 0x000fe200078ec0ff */
[----:B------:R-:W-:Y:S01]  /*6430*/  FMUL R19, R38, R19 ;  /* 0x0000001326137220 */ /* 0x000fe20000400000 */
[----:B------:R-:W-:Y:S01]  /*6440*/  FFMA R14, R41, R43, R14 ;  /* 0x0000002b290e7223 */ /* 0x000fe2000000000e */
[----:B------:R-:W-:Y:S01]  /*6450*/  SHF.L.U32 R43, R64, 0x10, RZ ;  /* 0x00000010402b7819 */ /* 0x000fe200000006ff */
[----:B------:R1:W-:Y:S01]  /*6460*/  STS.128 [R93], R52 ;  /* 0x000000345d007388 */ /* 0x0003e20000000c00 */
[----:B------:R-:W-:Y:S01]  /*6470*/  F2FP.BF16.F32.PACK_AB R70, R13, R12 ;  /* 0x0000000c0d46723e */ /* 0x000fe200000010ff */
[C---:B------:R-:W-:Y:S01]  /*6480*/  FMUL R16, R38.reuse, R20 ;  /* 0x0000001426107220 */ /* 0x040fe20000400000 */
        /* <DEDUP_REMOVED lines=8> */
[C---:B------:R-:W-:Y:S01]  /*6510*/  FFMA R17, R41.reuse, R42, R17 ;  /* 0x0000002a29117223 */ /* 0x040fe20000000011 */
[----:B------:R-:W-:Y:S01]  /*6520*/  FFMA R18, R41, R45, R18 ;  /* 0x0000002d29127223 */ /* 0x000fe20000000012 */
[----:B------:R1:W-:Y:S01]  /*6530*/  STS.128 [R92+0x10], R68 ;  /* 0x000010445c007388 */ /* 0x0003e20000000c00 */
[----:B------:R-:W-:Y:S01]  /*6540*/  SHF.L.U32 R45, R67, 0x10, RZ ;  /* 0x00000010432d7819 */ /* 0x000fe200000006ff */
[----:B------:R-:W-:Y:S01]  /*6550*/  FFMA R23, R41, R40, R23 ;  /* 0x0000002829177223 */ /* 0x000fe20000000017 */
[----:B------:R-:W-:Y:S01]  /*6560*/  LOP3.LUT R40, R66, 0xffff0000, RZ, 0xc0, !PT ;  /* 0xffff000042287812 */ /* 0x000fe200078ec0ff */
[C---:B------:R-:W-:Y:S01]  /*6570*/  FMUL R20, R38.reuse, R24 ;  /* 0x0000001826147220 */ /* 0x040fe20000400000 */
[----:B------:R-:W-:Y:S01]  /*6580*/  LOP3.LUT R42, R67, 0xffff0000, RZ, 0xc0, !PT ;  /* 0xffff0000432a7812 */ /* 0x000fe200078ec0ff */
[C---:B------:R-:W-:Y:S01]  /*6590*/  FMUL R21, R38.reuse, R25 ;  /* 0x0000001926157220 */ /* 0x040fe20000400000 */
[----:B------:R-:W-:Y:S01]  /*65a0*/  F2FP.BF16.F32.PACK_AB R100, R17, R16 ;  /* 0x000000101164723e */ /* 0x000fe200000010ff */
[C---:B------:R-:W-:Y:S01]  /*65b0*/  FMUL R22, R38.reuse, R26 ;  /* 0x0000001a26167220 */ /* 0x040fe20000400000 */
[----:B------:R-:W-:Y:S01]  /*65c0*/  FMUL R27, R38, R27 ;  /* 0x0000001b261b7220 */ /* 0x000fe20000400000 */
[C---:B------:R-:W-:Y:S01]  /*65d0*/  FFMA R20, R41.reuse, R43, R20 ;  /* 0x0000002b29147223 */ /* 0x040fe20000000014 */
[C---:B------:R-:W-:Y:S01]  /*65e0*/  FFMA R21, R41.reuse, R40, R21 ;  /* 0x0000002829157223 */ /* 0x040fe20000000015 */
[C---:B------:R-:W-:Y:S01]  /*65f0*/  FFMA R22, R41.reuse, R45, R22 ;  /* 0x0000002d29167223 */ /* 0x040fe20000000016 */
[----:B------:R-:W-:Y:S01]  /*6600*/  FFMA R27, R41, R42, R27 ;  /* 0x0000002a291b7223 */ /* 0x000fe2000000001b */
[----:B------:R-:W-:Y:S01]  /*6610*/  SHF.L.U32 R40, R72, 0x10, RZ ;  /* 0x0000001048287819 */ /* 0x000fe200000006ff */
[----:B------:R-:W-:Y:S01]  /*6620*/  FMUL R24, R38, R28 ;  /* 0x0000001c26187220 */ /* 0x000fe20000400000 */
[----:B------:R-:W-:Y:S01]  /*6630*/  LOP3.LUT R42, R72, 0xffff0000, RZ, 0xc0, !PT ;  /* 0xffff0000482a7812 */ /* 0x000fe200078ec0ff */
[C---:B------:R-:W-:Y:S01]  /*6640*/  FMUL R25, R38.reuse, R29 ;  /* 0x0000001d26197220 */ /* 0x040fe20000400000 */
[----:B------:R-:W-:Y:S01]  /*6650*/  SHF.L.U32 R43, R73, 0x10, RZ ;  /* 0x00000010492b7819 */ /* 0x000fe200000006ff */
[C---:B------:R-:W-:Y:S01]  /*6660*/  FMUL R26, R38.reuse, R30 ;  /* 0x0000001e261a7220 */ /* 0x040fe20000400000 */
[C---:B------:R-:W-:Y:S01]  /*6670*/  FFMA R24, R41.reuse, R40, R24 ;  /* 0x0000002829187223 */ /* 0x040fe20000000018 */
[----:B------:R-:W-:Y:S01]  /*6680*/  FFMA R25, R41, R42, R25 ;  /* 0x0000002a29197223 */ /* 0x000fe20000000019 */
[----:B------:R-:W-:Y:S01]  /*6690*/  LOP3.LUT R40, R73, 0xffff0000, RZ, 0xc0, !PT ;  /* 0xffff000049287812 */ /* 0x000fe200078ec0ff */
[----:B------:R-:W-:Y:S01]  /*66a0*/  FFMA R26, R41, R43, R26 ;  /* 0x0000002b291a7223 */ /* 0x000fe2000000001a */
[----:B------:R-:W-:Y:S01]  /*66b0*/  FMUL R31, R38, R31 ;  /* 0x0000001f261f7220 */ /* 0x000fe20000400000 */
[----:B------:R-:W-:Y:S01]  /*66c0*/  SHF.L.U32 R43, R74, 0x10, RZ ;  /* 0x000000104a2b7819 */ /* 0x000fe200000006ff */
[----:B------:R-:W-:Y:S01]  /*66d0*/  FMUL R28, R38, R32 ;  /* 0x00000020261c7220 */ /* 0x000fe20000400000 */
[----:B------:R-:W-:Y:S01]  /*66e0*/  LOP3.LUT R42, R74, 0xffff0000, RZ, 0xc0, !PT ;  /* 0xffff00004a2a7812 */ /* 0x000fe200078ec0ff */
[C---:B------:R-:W-:Y:S01]  /*66f0*/  FMUL R29, R38.reuse, R33 ;  /* 0x00000021261d7220 */ /* 0x040fe20000400000 */
[----:B------:R-:W-:Y:S01]  /*6700*/  SHF.L.U32 R45, R75, 0x10, RZ ;  /* 0x000000104b2d7819 */ /* 0x000fe200000006ff */
[C---:B------:R-:W-:Y:S01]  /*6710*/  FMUL R30, R38.reuse, R34 ;  /* 0x00000022261e7220 */ /* 0x040fe20000400000 */
[----:B------:R-:W-:Y:S01]  /*6720*/  FFMA R31, R41, R40, R31 ;  /* 0x00000028291f7223 */ /* 0x000fe2000000001f */
[----:B------:R-:W-:Y:S01]  /*6730*/  FMUL R35, R38, R35 ;  /* 0x0000002326237220 */ /* 0x000fe20000400000 */
[----:B------:R-:W-:Y:S01]  /*6740*/  F2FP.BF16.F32.PACK_AB R101, R23, R18 ;  /* 0x000000121765723e */ /* 0x000fe200000010ff */
[----:B------:R-:W-:Y:S01]  /*6750*/  FFMA R28, R41, R43, R28 ;  /* 0x0000002b291c7223 */ /* 0x000fe2000000001c */
[----:B------:R-:W-:Y:S01]  /*6760*/  F2FP.BF16.F32.PACK_AB R102, R21, R20 ;  /* 0x000000141566723e */ /* 0x000fe200000010ff */
[----:B------:R-:W-:Y:S01]  /*6770*/  FFMA R29, R41, R42, R29 ;  /* 0x0000002a291d7223 */ /* 0x000fe2000000001d */
[----:B------:R-:W-:Y:S01]  /*6780*/  F2FP.BF16.F32.PACK_AB R103, R27, R22 ;  /* 0x000000161b67723e */ /* 0x000fe200000010ff */
[C---:B------:R-:W-:Y:S01]  /*6790*/  FFMA R30, R41.reuse, R45, R30 ;  /* 0x0000002d291e7223 */ /* 0x040fe2000000001e */
[----:B------:R-:W-:Y:S01]  /*67a0*/  FFMA R35, R41, R44, R35 ;  /* 0x0000002c29237223 */ /* 0x000fe20000000023 */
[----:B------:R-:W-:Y:S02]  /*67b0*/  F2FP.BF16.F32.PACK_AB R104, R25, R24 ;  /* 0x000000181968723e */ /* 0x000fe400000010ff */
[----:B------:R1:W-:Y:S01]  /*67c0*/  STS.128 [R91+0x20], R100 ;  /* 0x000020645b007388 */ /* 0x0003e20000000c00 */
[----:B------:R-:W-:Y:S02]  /*67d0*/  F2FP.BF16.F32.PACK_AB R105, R31, R26 ;  /* 0x0000001a1f69723e */ /* 0x000fe400000010ff */
[----:B------:R-:W-:Y:S02]  /*67e0*/  F2FP.BF16.F32.PACK_AB R106, R29, R28 ;  /* 0x0000001c1d6a723e */ /* 0x000fe400000010ff */
[----:B------:R-:W-:Y:S05]  /*67f0*/  F2FP.BF16.F32.PACK_AB R107, R35, R30 ;  /* 0x0000001e236b723e */ /* 0x000fea00000010ff */
[----:B------:R1:W-:Y:S01]  /*6800*/  STS.128 [R87+0x30], R104 ;  /* 0x0000306857007388 */ /* 0x0003e20000000c00 */
[----:B------:R-:W-:Y:S01]  /*6810*/  @!PT LDS RZ, [RZ] ;  /* 0x00000000fffff984 */ /* 0x000fe20000000800 */
[----:B------:R-:W-:Y:S01]  /*6820*/  @!PT LDS RZ, [RZ] ;  /* 0x00000000fffff984 */ /* 0x000fe20000000800 */
[----:B------:R-:W-:Y:S01]  /*6830*/  @!PT LDS RZ, [RZ] ;  /* 0x00000000fffff984 */ /* 0x000fe20000000800 */
[----:B------:R-:W-:Y:S01]  /*6840*/  @!PT LDS RZ, [RZ] ;  /* 0x00000000fffff984 */ /* 0x000fe20000000800 */
[----:B------:R3:W-:Y:S07]  /*6850*/  MEMBAR.ALL.CTA ;  /* 0x0000000000007992 */ /* 0x0007ee0000008000 */
[----:B---3--:R-:W3:Y:S02]  /*6860*/  FENCE.VIEW.ASYNC.S ;  /* 0x00000000000073c6 */ /* 0x008ee40000000000 */
[----:B---3--:R-:W-:Y:S06]  /*6870*/  BAR.SYNC.DEFER_BLOCKING 0x1, 0x80 ;  /* 0x0042000000007b1d */ /* 0x008fec0000010000 */
[----:B------:R-:W-:Y:S05]  /*6880*/  @P0 BRA `(.L_x_105) ;  /* 0x0000000000280947 */ /* 0x000fea0003800000 */
[----:B------:R-:W3:Y:S01]  /*6890*/  LDCU.64 UR6, c[0x0][0x348] ;  /* 0x00006900ff0677ac */ /* 0x000ee20008000a00 */
[----:B------:R-:W-:Y:S01]  /*68a0*/  UIADD3 UR4, UPT, UPT, UR44, 0x200, URZ ;  /* 0x000002002c047890 */ /* 0x000fe2000fffe0ff */
[----:B------:R-:W-:Y:S05]  /*68b0*/  UMOV UR51, UR36 ;  /* 0x0000002400337c82 */ /* 0x000fea0008000000 */
[----:B------:R-:W-:Y:S04]  /*68c0*/  MOV R84, UR4 ;  /* 0x0000000400547c02 */ /* 0x000fe80008000f00 */
[----:B------:R-:W-:Y:S01]  /*68d0*/  R2UR UR48, R84 ;  /* 0x00000000543072ca */ /* 0x000fe200000e0000 */
[----:B---3--:R-:W-:Y:S04]  /*68e0*/  UIADD3 UR4, UP0, UPT, UR6, 0x680, URZ ;  /* 0x0000068006047890 */ /* 0x008fe8000ff1e0ff */
[----:B------:R-:W-:Y:S09]  /*68f0*/  UIADD3.X UR5, UPT, UPT, URZ, UR7, URZ, UP0, !UPT ;  /* 0x00000007ff057290 */ /* 0x000ff200087fe4ff */
[----:B------:R3:W-:Y:S01]  /*6900*/  UTMASTG.3D [UR48], [UR4] ;  /* 0x00000030040073b5 */ /* 0x0007e20008010000 */
[----:B------:R0:W-:Y:S01]  /*6910*/  UTMACMDFLUSH ;  /* 0x00000000000079b7 */ /* 0x0001e20000000000 */
[----:B---3--:R-:W-:Y:S04]  /*6920*/  DEPBAR.LE SB0, 0x1 ;  /* 0x000080400000791a */ /* 0x008fe80000000000 */
.L_x_105:
[----:B------:R-:W-:Y:S05]  /*6930*/  BSYNC.RECONVERGENT B0 ;  /* 0x0000000000007941 */ /* 0x000fea0003800200 */
.L_x_104:
[----:B------:R-:W-:Y:S01]  /*6940*/  BAR.SYNC.DEFER_BLOCKING 0x1, 0x80 ;  /* 0x0042000000007b1d */ /* 0x000fe20000010000 */
[----:B------:R-:W-:Y:S01]  /*6950*/  ISETP.NE.AND P1, PT, R98, RZ, PT ;  /* 0x000000ff6200720c */ /* 0x000fe20003f25270 */
[----:B------:R-:W-:Y:S01]  /*6960*/  UISETP.NE.AND UP0, UPT, UR52, URZ, UPT ;  /* 0x000000ff3400728c */ /* 0x000fe2000bf05270 */
[----:B------:R-:W-:Y:S11]  /*6970*/  LEA R3, R46, UR44, 0x3 ;  /* 0x0000002c2e037c11 */ /* 0x000ff6000f8e18ff */
[----:B------:R-:W-:Y:S01]  /*6980*/  @P1 SHF.L.U32 R2, R90, 0x1f, RZ ;  /* 0x0000001f5a021819 */ /* 0x000fe200000006ff */
[----:B------:R-:W-:Y:S06]  /*6990*/  BRA.U !UP0, `(.L_x_106) ;  /* 0x0000000108247547 */ /* 0x000fec000b800000 */
[----:B------:R-:W-:Y:S01]  /*69a0*/  IMAD.U32 R5, RZ, RZ, UR46 ;  /* 0x0000002eff057e24 */ /* 0x000fe2000f8e00ff */
[----:B------:R-:W-:Y:S01]  /*69b0*/  MOV R0, UR47 ;  /* 0x0000002f00007c02 */ /* 0x000fe20008000f00 */
[----:B------:R-:W-:Y:S03]  /*69c0*/  UIADD3 UR4, UPT, UPT, UR46, 0x1, URZ ;  /* 0x000000012e047890 */ /* 0x000fe6000fffe0ff */
[----:B------:R-:W-:Y:S01]  /*69d0*/  @P1 LEA R5, R5, UR44, 0x3 ;  /* 0x0000002c05051c11 */ /* 0x000fe2000f8e18ff */
[----:B------:R-:W-:Y:S04]  /*69e0*/  UISETP.NE.AND UP0, UPT, UR4, 0x4, UPT ;  /* 0x000000040400788c */ /* 0x000fe8000bf05270 */
[----:B------:R-:W-:Y:S01]  /*69f0*/  @P1 VIADD R5, R5, 0x50 ;  /* 0x0000005005051836 */ /* 0x000fe20000000000 */
[----:B------:R-:W-:Y:S04]  /*6a00*/  USEL UR46, UR4, URZ, UP0 ;  /* 0x000000ff042e7287 */ /* 0x000fe80008000000 */
[----:B------:R-:W-:Y:S04]  /*6a10*/  @P1 PRMT R0, R0, 0x654, R5 ;  /* 0x0000065400001816 */ /* 0x000fe80000000005 */
[----:B------:R3:W-:Y:S04]  /*6a20*/  @P1 SYNCS.ARRIVE.TRANS64.RED.A1T0 RZ, [R0+URZ], RZ ;  /* 0x000000ff00ff19a7 */ /* 0x0007e800081004ff */
.L_x_106:
[----:B------:R-:W4:Y:S01]  /*6a30*/  @P1 SYNCS.PHASECHK.TRANS64.TRYWAIT P0, [R3+URZ+0x30], R2 ;  /* 0x00003002030015a7 */ /* 0x000f2200080011ff */
[----:B------:R-:W-:Y:S01]  /*6a40*/  BSSY B1, `(.L_x_107) ;  /* 0x0000016000017945 */ /* 0x000fe20003800000 */
[----:B----4-:R-:W-:Y:S03]  /*6a50*/  @P1 SEL R47, RZ, 0x1, !P0 ;  /* 0x00000001ff2f1807 */ /* 0x010fe60004000000 */
[----:B------:R-:W-:Y:S05]  /*6a60*/  @!P1 BRA `(.L_x_108) ;  /* 0x00000000004c9947 */ /* 0x000fea0003800000 */
[----:B------:R-:W-:Y:S01]  /*6a70*/  ISETP.NE.AND P0, PT, R47, RZ, PT ;  /* 0x000000ff2f00720c */ /* 0x000fe20003f05270 */
[----:B------:R-:W-:Y:S01]  /*6a80*/  BSSY B0, `(.L_x_109) ;  /* 0x000000b000007945 */ /* 0x000fe20003800000 */
[----:B------:R-:W-:Y:S11]  /*6a90*/  ISETP.NE.AND P1, PT, R60, RZ, PT ;  /* 0x000000ff3c00720c */ /* 0x000ff60003f25270 */
[----:B------:R-:W-:Y:S02]  /*6aa0*/  @!UPT UIADD3 URZ, UPT, UPT, URZ, URZ, URZ ;  /* 0x000000fffffff290 */ /* 0x000fe4000fffe0ff */
[C---:B------:R-:W-:Y:S01]  /*6ab0*/  @P1 IMAD R6, R46.reuse, 0x2000, R93 ;  /* 0x000020002e061824 */ /* 0x040fe200078e025d */
[C---:B------:R-:W-:Y:S01]  /*6ac0*/  @P1 LEA R4, R46.reuse, R91, 0xd ;  /* 0x0000005b2e041211 */ /* 0x040fe200078e68ff */
[C---:B------:R-:W-:Y:S02]  /*6ad0*/  @P1 IMAD R5, R46.reuse, 0x2000, R92 ;  /* 0x000020002e051824 */ /* 0x040fe400078e025c */
[----:B------:R-:W-:Y:S01]  /*6ae0*/  @P1 IMAD R2, R46, 0x2000, R87 ;  /* 0x000020002e021824 */ /* 0x000fe200078e0257 */
[----:B------:R-:W-:Y:S06]  /*6af0*/  @P0 BRA `(.L_x_110) ;  /* 0x00000000000c0947 */ /* 0x000fec0003800000 */
[----:B---3--:R-:W-:Y:S04]  /*6b00*/  SHF.L.U32 R0, R90, 0x1f, RZ ;  /* 0x0000001f5a007819 */ /* 0x008fe800000006ff */
[----:B------:R-:W3:Y:S02]  /*6b10*/  SYNCS.PHASECHK.TRANS64.TRYWAIT P0, [R3+URZ+0x30], R0 ;  /* 0x00003000030075a7 */ /* 0x000ee400080011ff */
[----:B---3--:R-:W-:Y:S05]  /*6b20*/  @!P0 BRA `(.L_x_111) ;  /* 0x0000003000608947 */ /* 0x008fea0003800000 */
.L_x_110:
[----:B------:R-:W-:Y:S05]  /*6b30*/  BSYNC B0 ;  /* 0x0000000000007941 */ /* 0x000fea0003800000 */
.L_x_109:
[----:B------:R-:W-:Y:S02]  /*6b40*/  ISETP.NE.AND P0, PT, R60, RZ, PT ;  /* 0x000000ff3c00720c */ /* 0x000fe40003f05270 */
[----:B------:R-:W-:Y:S11]  /*6b50*/  IADD3 R46, PT, PT, R46, 0x1, RZ ;  /* 0x000000012e2e7810 */ /* 0x000ff60007ffe0ff */
[----:B------:R4:W1:Y:S04]  /*6b60*/  @P0 LDS.128 R48, [R6] ;  /* 0x0000000006300984 */ /* 0x0008680000000c00 */
[----:B------:R4:W1:Y:S04]  /*6b70*/  @P0 LDS.128 R56, [R5+0x10] ;  /* 0x0000100005380984 */ /* 0x0008680000000c00 */
[----:B------:R4:W1:Y:S04]  /*6b80*/  @P0 LDS.128 R64, [R4+0x20] ;  /* 0x0000200004400984 */ /* 0x0008680000000c00 */
[----:B------:R4:W1:Y:S02]  /*6b90*/  @P0 LDS.128 R72, [R2+0x30] ;  /* 0x0000300002480984 */ /* 0x0008640000000c00 */
.L_x_108:
[----:B------:R-:W-:Y:S05]  /*6ba0*/  BSYNC B1 ;  /* 0x0000000000017941 */ /* 0x000fea0003800000 */
.L_x_107:
[----:B---3--:R-:W-:Y:S05]  /*6bb0*/  VIADD R0, R39, 0x20 ;  /* 0x0000002027007836 */ /* 0x008fea0000000000 */
[----:B------:R-:W-:Y:S04]  /*6bc0*/  SHF.R.U32.HI R0, RZ, 0x15, R0 ;  /* 0x00000015ff007819 */ /* 0x000fe80000011600 */
[----:B------:R-:W-:Y:S11]  /*6bd0*/  LOP3.LUT P0, RZ, R0, 0x3, R81, 0x48, !PT ;  /* 0x0000000300ff7812 */ /* 0x000ff60007804851 */
[----:B------:R-:W-:Y:S02]  /*6be0*/  @!UPT UIADD3 URZ, UPT, UPT, URZ, URZ, URZ ;  /* 0x000000fffffff290 */ /* 0x000fe4000fffe0ff */
[----:B------:R-:W-:Y:S05]  /*6bf0*/  @!P0 BRA `(.L_x_112) ;  /* 0x0000000000408947 */ /* 0x000fea0003800000 */
[----:B------:R-:W3:Y:S01]  /*6c00*/  LDCU.64 UR8, c[0x4][0x70] ;  /* 0x01000e00ff0877ac */ /* 0x000ee20008000a00 */
[----:B------:R-:W-:Y:S01]  /*6c10*/  MOV R3, 0x0 ;  /* 0x0000000000037802 */ /* 0x000fe20000000f00 */
[----:B------:R-:W-:Y:S02]  /*6c20*/  HFMA2 R12, -RZ, RZ, 0, 5.9604644775390625e-08 ;  /* 0x00000001ff0c7431 */ /* 0x000fe400000001ff */
[----:B------:R-:W-:Y:S02]  /*6c30*/  IMAD.MOV.U32 R8, RZ, RZ, 0x192 ;  /* 0x00000192ff087424 */ /* 0x000fe400078e00ff */
[----:B------:R-:W-:Y:S01]  /*6c40*/  IMAD.MOV.U32 R13, RZ, RZ, RZ ;  /* 0x000000ffff0d7224 */ /* 0x000fe200078e00ff */
[----:B------:R-:W5:Y:S01]  /*6c50*/  LDCU.64 UR6, c[0x4][0x78] ;  /* 0x01000f00ff0677ac */ /* 0x000f620008000a00 */
[----:B----4-:R-:W4:Y:S01]  /*6c60*/  LDC.64 R2, c[0x4][R3] ;  /* 0x0100000003027b82 */ /* 0x010f220000000a00 */
[----:B------:R-:W2:Y:S01]  /*6c70*/  LDCU.64 UR4, c[0x4][0x10] ;  /* 0x01000200ff0477ac */ /* 0x000ea20008000a00 */
[----:B---3--:R-:W-:Y:S01]  /*6c80*/  MOV R5, UR9 ;  /* 0x0000000900057c02 */ /* 0x008fe20008000f00 */
[----:B------:R-:W-:Y:S01]  /*6c90*/  IMAD.U32 R4, RZ, RZ, UR8 ;  /* 0x00000008ff047e24 */ /* 0x000fe2000f8e00ff */
[----:B-----5:R-:W-:Y:S01]  /*6ca0*/  MOV R7, UR7 ;  /* 0x0000000700077c02 */ /* 0x020fe20008000f00 */
[----:B------:R-:W-:Y:S01]  /*6cb0*/  IMAD.U32 R6, RZ, RZ, UR6 ;  /* 0x00000006ff067e24 */ /* 0x000fe2000f8e00ff */
[----:B--2---:R-:W-:Y:S01]  /*6cc0*/  MOV R11, UR5 ;  /* 0x00000005000b7c02 */ /* 0x004fe20008000f00 */
[----:B------:R-:W-:Y:S02]  /*6cd0*/  IMAD.U32 R10, RZ, RZ, UR4 ;  /* 0x00000004ff0a7e24 */ /* 0x000fe4000f8e00ff */
[----:B------:R-:W-:Y:S07]  /*6ce0*/  LEPC R20, `(.L_x_112) ;  /* 0x000000001014794e */ /* 0x000fee0000000000 */
[----:B-1--4-:R-:W-:Y:S05]  /*6cf0*/  CALL.ABS.NOINC R2 ;  /* 0x0000000002007343 */ /* 0x012fea0003c00000 */
.L_x_112:
[C---:B-1----:R-:W-:Y:S01]  /*6d00*/  SHF.L.U32 R40, R48.reuse, 0x10, RZ ;  /* 0x0000001030287819 */ /* 0x042fe200000006ff */
[----:B------:R-:W-:Y:S05]  /*6d10*/  WARPSYNC.ALL ;  /* 0x0000000000007948 */ /* 0x000fea0003800000 */
[----:B------:R-:W-:Y:S01]  /*6d20*/  R2UR UR4, R39 ;  /* 0x00000000270472ca */ /* 0x000fe200000e0000 */
[----:B------:R-:W-:Y:S01]  /*6d30*/  BSSY.RECONVERGENT B0, `(.L_x_113) ;  /* 0x0000090000007945 */ /* 0x000fe20003800200 */
[----:B------:R-:W-:Y:S02]  /*6d40*/  LOP3.LUT R43, R48, 0xffff0000, RZ, 0xc0, !PT ;  /* 0xffff0000302b7812 */ /* 0x000fe400078ec0ff */
[----:B------:R-:W-:Y:S02]  /*6d50*/  LOP3.LUT R42, R49, 0xffff0000, RZ, 0xc0, !PT ;  /* 0xffff0000312a7812 */ /* 0x000fe400078ec0ff */
[----:B------:R-:W-:Y:S02]  /*6d60*/  SHF.L.U32 R45, R51, 0x10, RZ ;  /* 0x00000010332d7819 */ /* 0x000fe400000006ff */
[----:B------:R-:W-:Y:S02]  /*6d70*/  ISETP.NE.AND P6, PT, R98, RZ, PT ;  /* 0x000000ff6200720c */ /* 0x000fe40003fc5270 */
[----:B------:R-:W-:Y:S02]  /*6d80*/  MOV R52, UR46 ;  /* 0x0000002e00347c02 */ /* 0x000fe40008000f00 */
[----:B------:R-:W-:Y:S01]  /*6d90*/  MOV R61, UR47 ;  /* 0x0000002f003d7c02 */ /* 0x000fe20008000f00 */
[----:B----4-:R-:W1:Y:S01]  /*6da0*/  LDTM.x32 R4, tmem[UR4+0x20] ;  /* 0x00002004000479ee */ /* 0x010e6200082c0000 */
[----:B------:R-:W-:Y:S02]  /*6db0*/  LOP3.LUT R44, R75, 0xffff0000, RZ, 0xc0, !PT ;  /* 0xffff00004b2c7812 */ /* 0x000fe400078ec0ff */
[----:B------:R-:W-:Y:S02]  /*6dc0*/  ISETP.NE.AND P0, PT, R95, RZ, PT ;  /* 0x000000ff5f00720c */ /* 0x000fe40003f05270 */
[----:B------:R-:W-:Y:S03]  /*6dd0*/  LEA R62, R46, UR44, 0x3 ;  /* 0x0000002c2e3e7c11 */ /* 0x000fe6000f8e18ff */
[----:B------:R-:W-:Y:S02]  /*6de0*/  @P6 LEA R52, R52, UR44, 0x3 ;  /* 0x0000002c34346c11 */ /* 0x000fe4000f8e18ff */
[----:B------:R-:W-:Y:S02]  /*6df0*/  @P6 SHF.L.U32 R63, R90, 0x1f, RZ ;  /* 0x0000001f5a3f6819 */ /* 0x000fe400000006ff */
[----:B------:R-:W-:Y:S04]  /*6e00*/  @P6 IADD3 R52, PT, PT, R52, 0x50, RZ ;  /* 0x0000005034346810 */ /* 0x000fe80007ffe0ff */
[----:B------:R-:W-:Y:S01]  /*6e10*/  @P6 PRMT R61, R61, 0x654, R52 ;  /* 0x000006543d3d6816 */ /* 0x000fe20000000034 */
[C---:B-1----:R-:W-:Y:S01]  /*6e20*/  FMUL R0, R38.reuse, R4 ;  /* 0x0000000426007220 */ /* 0x042fe20000400000 */
[C---:B------:R-:W-:Y:S01]  /*6e30*/  FMUL R2, R38.reuse, R5 ;  /* 0x0000000526027220 */ /* 0x040fe20000400000 */
[C---:B------:R-:W-:Y:S01]  /*6e40*/  FMUL R3, R38.reuse, R6 ;  /* 0x0000000626037220 */ /* 0x040fe20000400000 */
[----:B------:R-:W-:Y:S01]  /*6e50*/  FMUL R7, R38, R7 ;  /* 0x0000000726077220 */ /* 0x000fe20000400000 */
[----:B------:R-:W-:Y:S01]  /*6e60*/  FFMA R0, R41, R40, R0 ;  /* 0x0000002829007223 */ /* 0x000fe20000000000 */
[----:B------:R-:W-:Y:S01]  /*6e70*/  SHF.L.U32 R40, R49, 0x10, RZ ;  /* 0x0000001031287819 */ /* 0x000fe200000006ff */
[C---:B------:R-:W-:Y:S01]  /*6e80*/  FFMA R2, R41.reuse, R43, R2 ;  /* 0x0000002b29027223 */ /* 0x040fe20000000002 */
[----:B------:R-:W-:Y:S01]  /*6e90*/  SHF.L.U32 R43, R50, 0x10, RZ ;  /* 0x00000010322b7819 */ /* 0x000fe200000006ff */
[C---:B------:R-:W-:Y:S01]  /*6ea0*/  FMUL R4, R38.reuse, R8 ;  /* 0x0000000826047220 */ /* 0x040fe20000400000 */
[----:B------:R-:W-:Y:S01]  /*6eb0*/  FMUL R5, R38, R9 ;  /* 0x0000000926057220 */ /* 0x000fe20000400000 */
[C---:B------:R-:W-:Y:S01]  /*6ec0*/  FFMA R3, R41.reuse, R40, R3 ;  /* 0x0000002829037223 */ /* 0x040fe20000000003 */
[----:B------:R-:W-:Y:S01]  /*6ed0*/  LOP3.LUT R40, R50, 0xffff0000, RZ, 0xc0, !PT ;  /* 0xffff000032287812 */ /* 0x000fe200078ec0ff */
[----:B------:R-:W-:Y:S01]  /*6ee0*/  FFMA R7, R41, R42, R7 ;  /* 0x0000002a29077223 */ /* 0x000fe20000000007 */
[----:B------:R-:W-:Y:S01]  /*6ef0*/  LOP3.LUT R42, R51, 0xffff0000, RZ, 0xc0, !PT ;  /* 0xffff0000332a7812 */ /* 0x000fe200078ec0ff */
[----:B------:R-:W-:Y:S01]  /*6f00*/  FMUL R6, R38, R10 ;  /* 0x0000000a26067220 */ /* 0x000fe20000400000 */
[----:B------:R-:W-:Y:S01]  /*6f10*/  F2FP.BF16.F32.PACK_AB R52, R2, R0 ;  /* 0x000000000234723e */ /* 0x000fe200000010ff */
[----:B------:R-:W-:Y:S01]  /*6f20*/  FMUL R11, R38, R11 ;  /* 0x0000000b260b7220 */ /* 0x000fe20000400000 */
[----:B------:R-:W-:Y:S01]  /*6f30*/  F2FP.BF16.F32.PACK_AB R53, R7, R3 ;  /* 0x000000030735723e */ /* 0x000fe200000010ff */
        /* <DEDUP_REMOVED lines=20> */
[C---:B------:R-:W-:Y:S01]  /*7080*/  FMUL R12, R38.reuse, R16 ;  /* 0x00000010260c7220 */ /* 0x040fe20000400000 */
        /* <DEDUP_REMOVED lines=13> */
[----:B------:R1:W-:Y:S01]  /*7160*/  STS.128 [R93+0x2000], R52 ;  /* 0x002000345d007388 */ /* 0x0003e20000000c00 */
[----:B------:R-:W-:Y:S01]  /*7170*/  F2FP.BF16.F32.PACK_AB R70, R13, R12 ;  /* 0x0000000c0d46723e */ /* 0x000fe200000010ff */
[----:B------:R-:W-:Y:S01]  /*7180*/  FFMA R19, R41, R40, R19 ;  /* 0x0000002829137223 */ /* 0x000fe20000000013 */
[----:B------:R-:W-:Y:S01]  /*7190*/  LOP3.LUT R40, R64, 0xffff0000, RZ, 0xc0, !PT ;  /* 0xffff000040287812 */ /* 0x000fe200078ec0ff */
[C---:B------:R-:W-:Y:S01]  /*71a0*/  FMUL R16, R38.reuse, R20 ;  /* 0x0000001426107220 */ /* 0x040fe20000400000 */
[C---:B------:R-:W-:Y:S01]  /*71b0*/  FMUL R17, R38.reuse, R21 ;  /* 0x0000001526117220 */ /* 0x040fe20000400000 */
[C---:B------:R-:W-:Y:S01]  /*71c0*/  FMUL R18, R38.reuse, R22 ;  /* 0x0000001626127220 */ /* 0x040fe20000400000 */
[----:B------:R-:W-:Y:S01]  /*71d0*/  F2FP.BF16.F32.PACK_AB R71, R19, R14 ;  /* 0x0000000e1347723e */ /* 0x000fe200000010ff */
[----:B------:R-:W-:Y:S01]  /*71e0*/  FMUL R23, R38, R23 ;  /* 0x0000001726177220 */ /* 0x000fe20000400000 */
[----:B------:R-:W-:Y:S01]  /*71f0*/  FFMA R16, R41, R43, R16 ;  /* 0x0000002b29107223 */ /* 0x000fe20000000010 */
[----:B------:R-:W-:Y:S01]  /*7200*/  SHF.L.U32 R43, R67, 0x10, RZ ;  /* 0x00000010432b7819 */ /* 0x000fe200000006ff */
[C---:B------:R-:W-:Y:S01]  /*7210*/  FFMA R17, R41.reuse, R40, R17 ;  /* 0x0000002829117223 */ /* 0x040fe20000000011 */
[----:B------:R1:W-:Y:S01]  /*7220*/  STS.128 [R92+0x2010], R68 ;  /* 0x002010445c007388 */ /* 0x0003e20000000c00 */
        /* <DEDUP_REMOVED lines=8> */
[C---:B------:R-:W-:Y:S01]  /*72b0*/  FMUL R22, R38.reuse, R26 ;  /* 0x0000001a26167220 */ /* 0x040fe20000400000 */
[----:B------:R-:W-:Y:S01]  /*72c0*/  FFMA R20, R41, R40, R20 ;  /* 0x0000002829147223 */ /* 0x000fe20000000014 */
[----:B------:R-:W-:Y:S01]  /*72d0*/  LOP3.LUT R40, R67, 0xffff0000, RZ, 0xc0, !PT ;  /* 0xffff000043287812 */ /* 0x000fe200078ec0ff */
[C---:B------:R-:W-:Y:S01]  /*72e0*/  FFMA R21, R41.reuse, R42, R21 ;  /* 0x0000002a29157223 */ /* 0x040fe20000000015 */
[C---:B------:R-:W-:Y:S01]  /*72f0*/  FFMA R22, R41.reuse, R43, R22 ;  /* 0x0000002b29167223 */ /* 0x040fe20000000016 */
[----:B------:R-:W-:Y:S01]  /*7300*/  FMUL R27, R38, R27 ;  /* 0x0000001b261b7220 */ /* 0x000fe20000400000 */
[----:B------:R-:W-:Y:S01]  /*7310*/  SHF.L.U32 R43, R72, 0x10, RZ ;  /* 0x00000010482b7819 */ /* 0x000fe200000006ff */
[----:B------:R-:W-:Y:S01]  /*7320*/  FMUL R24, R38, R28 ;  /* 0x0000001c26187220 */ /* 0x000fe20000400000 */
[----:B------:R-:W-:Y:S01]  /*7330*/  LOP3.LUT R42, R72, 0xffff0000, RZ, 0xc0, !PT ;  /* 0xffff0000482a7812 */ /* 0x000fe200078ec0ff */
[C---:B------:R-:W-:Y:S01]  /*7340*/  FMUL R25, R38.reuse, R29 ;  /* 0x0000001d26197220 */ /* 0x040fe20000400000 */
[C---:B------:R-:W-:Y:S01]  /*7350*/  FMUL R26, R38.reuse, R30 ;  /* 0x0000001e261a7220 */ /* 0x040fe20000400000 */
[C---:B------:R-:W-:Y:S01]  /*7360*/  FFMA R27, R41.reuse, R40, R27 ;  /* 0x00000028291b7223 */ /* 0x040fe2000000001b */
[----:B------:R-:W-:Y:S01]  /*7370*/  FFMA R24, R41, R43, R24 ;  /* 0x0000002b29187223 */ /* 0x000fe20000000018 */
[----:B------:R-:W-:Y:S01]  /*7380*/  LOP3.LUT R40, R73, 0xffff0000, RZ, 0xc0, !PT ;  /* 0xffff000049287812 */ /* 0x000fe200078ec0ff */
[C---:B------:R-:W-:Y:S01]  /*7390*/  FFMA R25, R41.reuse, R42, R25 ;  /* 0x0000002a29197223 */ /* 0x040fe20000000019 */
[----:B------:R-:W-:Y:S01]  /*73a0*/  FMUL R31, R38, R31 ;  /* 0x0000001f261f7220 */ /* 0x000fe20000400000 */
[----:B------:R-:W-:Y:S01]  /*73b0*/  SHF.L.U32 R43, R74, 0x10, RZ ;  /* 0x000000104a2b7819 */ /* 0x000fe200000006ff */
[----:B------:R-:W-:Y:S01]  /*73c0*/  FFMA R26, R41, R45, R26 ;  /* 0x0000002d291a7223 */ /* 0x000fe2000000001a */
        /* <DEDUP_REMOVED lines=29> */
[----:B------:R-:W-:Y:S02]  /*75a0*/  UIADD3 UR9, UPT, UPT, UR49, 0x20, URZ ;  /* 0x0000002031097890 */ /* 0x000fe4000fffe0ff */
[----:B------:R-:W-:Y:S01]  /*75b0*/  UIADD3 UR8, UPT, UPT, UR44, 0x2200, URZ ;  /* 0x000022002c087890 */ /* 0x000fe2000fffe0ff */
[----:B------:R-:W-:Y:S01]  /*75c0*/  UMOV UR10, UR50 ;  /* 0x00000032000a7c82 */ /* 0x000fe20008000000 */
[----:B------:R-:W-:Y:S01]  /*75d0*/  UMOV UR11, UR36 ;  /* 0x00000024000b7c82 */ /* 0x000fe20008000000 */
[----:B---3--:R-:W-:Y:S04]  /*75e0*/  UIADD3 UR4, UP0, UPT, UR6, 0x680, URZ ;  /* 0x0000068006047890 */ /* 0x008fe8000ff1e0ff */
[----:B------:R-:W-:Y:S09]  /*75f0*/  UIADD3.X UR5, UPT, UPT, URZ, UR7, URZ, UP0, !UPT ;  /* 0x00000007ff057290 */ /* 0x000ff200087fe4ff */
[----:B------:R3:W-:Y:S01]  /*7600*/  UTMASTG.3D [UR8], [UR4] ;  /* 0x00000008040073b5 */ /* 0x0007e20008010000 */
[----:B------:R0:W-:Y:S01]  /*7610*/  UTMACMDFLUSH ;  /* 0x00000000000079b7 */ /* 0x0001e20000000000 */
[----:B---3--:R-:W-:Y:S04]  /*7620*/  DEPBAR.LE SB0, 0x1 ;  /* 0x000080400000791a */ /* 0x008fe80000000000 */
.L_x_114:
[----:B------:R-:W-:Y:S05]  /*7630*/  BSYNC.RECONVERGENT B0 ;  /* 0x0000000000007941 */ /* 0x000fea0003800200 */
.L_x_113:
[----:B------:R-:W-:Y:S01]  /*7640*/  BAR.SYNC.DEFER_BLOCKING 0x1, 0x80 ;  /* 0x0042000000007b1d */ /* 0x000fe20000010000 */
[----:B------:R-:W-:Y:S04]  /*7650*/  UIADD3 UR4, UPT, UPT, UR46, 0x1, URZ ;  /* 0x000000012e047890 */ /* 0x000fe8000fffe0ff */
[----:B------:R-:W-:Y:S04]  /*7660*/  UISETP.NE.AND UP0, UPT, UR4, 0x4, UPT ;  /* 0x000000040400788c */ /* 0x000fe8000bf05270 */
[----:B------:R-:W-:Y:S01]  /*7670*/  USEL UR45, UR4, URZ, UP0 ;  /* 0x000000ff042d7287 */ /* 0x000fe20008000000 */
[----:B------:R3:W-:Y:S01]  /*7680*/  @P6 SYNCS.ARRIVE.TRANS64.RED.A1T0 RZ, [R61+URZ], RZ ;  /* 0x000000ff3dff69a7 */ /* 0x0007e200081004ff */
[----:B------:R-:W-:Y:S01]  /*7690*/  BSSY B1, `(.L_x_115) ;  /* 0x0000017000017945 */ /* 0x000fe20003800000 */
[----:B------:R-:W4:Y:S02]  /*76a0*/  @P6 SYNCS.PHASECHK.TRANS64.TRYWAIT P0, [R62+URZ+0x30], R63 ;  /* 0x0000303f3e0065a7 */ /* 0x000f2400080011ff */
[----:B----4-:R-:W-:Y:S01]  /*76b0*/  @P6 SEL R47, RZ, 0x1, !P0 ;  /* 0x00000001ff2f6807 */ /* 0x010fe20004000000 */
[----:B---3--:R-:W-:Y:S06]  /*76c0*/  @!P6 BRA `(.L_x_116) ;  /* 0x00000000004ce947 */ /* 0x008fec0003800000 */
        /* <DEDUP_REMOVED lines=9> */
[----:B------:R-:W-:Y:S04]  /*7760*/  SHF.L.U32 R5, R90, 0x1f, RZ ;  /* 0x0000001f5a057819 */ /* 0x000fe800000006ff */
[----:B------:R-:W3:Y:S02]  /*7770*/  SYNCS.PHASECHK.TRANS64.TRYWAIT P0, [R62+URZ+0x30], R5 ;  /* 0x000030053e0075a7 */ /* 0x000ee400080011ff */
[----:B---3--:R-:W-:Y:S05]  /*7780*/  @!P0 BRA `(.L_x_119) ;  /* 0x00000024005c8947 */ /* 0x008fea0003800000 */
.L_x_118:
[----:B------:R-:W-:Y:S05]  /*7790*/  BSYNC B0 ;  /* 0x0000000000007941 */ /* 0x000fea0003800000 */
.L_x_117:
[----:B------:R-:W-:Y:S02]  /*77a0*/  ISETP.NE.AND P0, PT, R60, RZ, PT ;  /* 0x000000ff3c00720c */ /* 0x000fe40003f05270 */
[----:B------:R-:W-:Y:S11]  /*77b0*/  IADD3 R46, PT, PT, R46, 0x1, RZ ;  /* 0x000000012e2e7810 */ /* 0x000ff60007ffe0ff */
[----:B------:R4:W1:Y:S04]  /*77c0*/  @P0 LDS.128 R48, [R4] ;  /* 0x0000000004300984 */ /* 0x0008680000000c00 */
[----:B------:R4:W1:Y:S04]  /*77d0*/  @P0 LDS.128 R56, [R3+0x10] ;  /* 0x0000100003380984 */ /* 0x0008680000000c00 */
[----:B------:R4:W1:Y:S04]  /*77e0*/  @P0 LDS.128 R64, [R2+0x20] ;  /* 0x0000200002400984 */ /* 0x0008680000000c00 */
[----:B------:R4:W1:Y:S02]  /*77f0*/  @P0 LDS.128 R72, [R0+0x30] ;  /* 0x0000300000480984 */ /* 0x0008640000000c00 */
.L_x_116:
[----:B------:R-:W-:Y:S05]  /*7800*/  BSYNC B1 ;  /* 0x0000000000017941 */ /* 0x000fea0003800000 */
.L_x_115:
[----:B----4-:R-:W-:Y:S05]  /*7810*/  VIADD R0, R39, 0x40 ;  /* 0x0000004027007836 */ /* 0x010fea0000000000 */
        /* <DEDUP_REMOVED lines=9> */
[----:B------:R-:W4:Y:S01]  /*78b0*/  LDCU.64 UR6, c[0x4][0x78] ;  /* 0x01000f00ff0677ac */ /* 0x000f220008000a00 */
[----:B------:R-:W1:Y:S01]  /*78c0*/  LDC.64 R2, c[0x4][R3] ;  /* 0x0100000003027b82 */ /* 0x000e620000000a00 */
[----:B------:R-:W5:Y:S01]  /*78d0*/  LDCU.64 UR4, c[0x4][0x10] ;  /* 0x01000200ff0477ac */ /* 0x000f620008000a00 */
[----:B---3--:R-:W-:Y:S01]  /*78e0*/  MOV R5, UR9 ;  /* 0x0000000900057c02 */ /* 0x008fe20008000f00 */
[----:B------:R-:W-:Y:S01]  /*78f0*/  IMAD.U32 R4, RZ, RZ, UR8 ;  /* 0x00000008ff047e24 */ /* 0x000fe2000f8e00ff */
[----:B----4-:R-:W-:Y:S01]  /*7900*/  MOV R7, UR7 ;  /* 0x0000000700077c02 */ /* 0x010fe20008000f00 */
[----:B------:R-:W-:Y:S01]  /*7910*/  IMAD.U32 R6, RZ, RZ, UR6 ;  /* 0x00000006ff067e24 */ /* 0x000fe2000f8e00ff */
[----:B-----5:R-:W-:Y:S01]  /*7920*/  MOV R11, UR5 ;  /* 0x00000005000b7c02 */ /* 0x020fe20008000f00 */
[----:B------:R-:W-:Y:S02]  /*7930*/  IMAD.U32 R10, RZ, RZ, UR4 ;  /* 0x00000004ff0a7e24 */ /* 0x000fe4000f8e00ff */
[----:B------:R-:W-:Y:S07]  /*7940*/  LEPC R20, `(.L_x_120) ;  /* 0x000000001014794e */ /* 0x000fee0000000000 */
[----:B-12---:R-:W-:Y:S05]  /*7950*/  CALL.ABS.NOINC R2 ;  /* 0x0000000002007343 */ /* 0x006fea0003c00000 */
.L_x_120:
        /* <DEDUP_REMOVED lines=10> */
[----:B---3--:R-:W1:Y:S01]  /*7a00*/  LDTM.x32 R4, tmem[UR4+0x40] ;  /* 0x00004004000479ee */ /* 0x008e6200082c0000 */
        /* <DEDUP_REMOVED lines=136> */
.L_x_122:
[----:B------:R-:W-:Y:S05]  /*8290*/  BSYNC.RECONVERGENT B0 ;  /* 0x0000000000007941 */ /* 0x000fea0003800200 */
.L_x_121:
        /* <DEDUP_REMOVED lines=21> */
.L_x_126:
[----:B------:R-:W-:Y:S05]  /*83f0*/  BSYNC B0 ;  /* 0x0000000000007941 */ /* 0x000fea0003800000 */
.L_x_125:
[----:B------:R-:W-:Y:S11]  /*8400*/  ISETP.NE.AND P0, PT, R60, RZ, PT ;  /* 0x000000ff3c00720c */ /* 0x000ff60003f05270 */
[----:B------:R-:W-:Y:S02]  /*8410*/  @!UPT UIADD3 URZ, UPT, UPT, URZ, URZ, URZ ;  /* 0x000000fffffff290 */ /* 0x000fe4000fffe0ff */
[----:B------:R4:W1:Y:S04]  /*8420*/  @P0 LDS.128 R48, [R3] ;  /* 0x0000000003300984 */ /* 0x0008680000000c00 */
[----:B------:R4:W1:Y:S04]  /*8430*/  @P0 LDS.128 R56, [R2+0x10] ;  /* 0x0000100002380984 */ /* 0x0008680000000c00 */
[----:B------:R4:W1:Y:S04]  /*8440*/  @P0 LDS.128 R64, [R0+0x20] ;  /* 0x0000200000400984 */ /* 0x0008680000000c00 */
[----:B------:R4:W1:Y:S02]  /*8450*/  @P0 LDS.128 R72, [R46+0x30] ;  /* 0x000030002e480984 */ /* 0x0008640000000c00 */
.L_x_124:
[----:B------:R-:W-:Y:S05]  /*8460*/  BSYNC B1 ;  /* 0x0000000000017941 */ /* 0x000fea0003800000 */
.L_x_123:
        /* <DEDUP_REMOVED lines=21> */
.L_x_128:
[----:B------:R-:W-:Y:S01]  /*85c0*/  ISETP.NE.AND P0, PT, R95, RZ, PT ;  /* 0x000000ff5f00720c */ /* 0x000fe20003f05270 */
[----:B------:R-:W-:Y:S05]  /*85d0*/  WARPSYNC.ALL ;  /* 0x0000000000007948 */ /* 0x000fea0003800000 */
[----:B------:R-:W-:Y:S01]  /*85e0*/  R2UR UR4, R39 ;  /* 0x00000000270472ca */ /* 0x000fe200000e0000 */
[----:B------:R-:W-:Y:S01]  /*85f0*/  BSSY.RECONVERGENT B0, `(.L_x_129) ;  /* 0x000008d000007945 */ /* 0x000fe20003800200 */
[----:B------:R-:W-:Y:S02]  /*8600*/  R2UR UR5, R99 ;  /* 0x00000000630572ca */ /* 0x000fe400000e0000 */
[C---:B-1----:R-:W-:Y:S02]  /*8610*/  SHF.L.U32 R40, R48.reuse, 0x10, RZ ;  /* 0x0000001030287819 */ /* 0x042fe400000006ff */
[----:B------:R-:W-:Y:S02]  /*8620*/  LOP3.LUT R42, R48, 0xffff0000, RZ, 0xc0, !PT ;  /* 0xffff0000302a7812 */ /* 0x000fe400078ec0ff */
[C---:B------:R-:W-:Y:S02]  /*8630*/  SHF.L.U32 R43, R49.reuse, 0x10, RZ ;  /* 0x00000010312b7819 */ /* 0x040fe400000006ff */
[----:B------:R-:W-:Y:S02]  /*8640*/  LOP3.LUT R44, R49, 0xffff0000, RZ, 0xc0, !PT ;  /* 0xffff0000312c7812 */ /* 0x000fe400078ec0ff */
[C---:B------:R-:W-:Y:S01]  /*8650*/  SHF.L.U32 R45, R50.reuse, 0x10, RZ ;  /* 0x00000010322d7819 */ /* 0x040fe200000006ff */
[----:B---3--:R-:W1:Y:S01]  /*8660*/  LDTM.x32 R4, tmem[UR4+0x60] ;  /* 0x00006004000479ee */ /* 0x008e6200082c0000 */
[----:B------:R-:W-:Y:S01]  /*8670*/  LOP3.LUT R46, R50, 0xffff0000, RZ, 0xc0, !PT ;  /* 0xffff0000322e7812 */ /* 0x000fe200078ec0ff */
[----:B------:R-:W-:Y:S01]  /*8680*/  NOP ;  /* 0x0000000000007918 */ /* 0x000fe20000000000 */
[C---:B------:R-:W-:Y:S01]  /*8690*/  SHF.L.U32 R47, R51.reuse, 0x10, RZ ;  /* 0x00000010332f7819 */ /* 0x040fe200000006ff */
[----:B------:R-:W-:Y:S01]  /*86a0*/  UIADD3 UR4, UPT, UPT, UR5, 0xc0, URZ ;  /* 0x000000c005047890 */ /* 0x000fe2000fffe0ff */
[----:B------:R-:W-:Y:S02]  /*86b0*/  LOP3.LUT R49, R51, 0xffff0000, RZ, 0xc0, !PT ;  /* 0xffff000033317812 */ /* 0x000fe400078ec0ff */
[C---:B------:R-:W-:Y:S01]  /*86c0*/  SHF.L.U32 R48, R56.reuse, 0x10, RZ ;  /* 0x0000001038307819 */ /* 0x040fe200000006ff */
[----:B------:R-:W-:Y:S01]  /*86d0*/  UPRMT UR4, UR47, 0x654, UR4 ;  /* 0x000006542f047896 */ /* 0x000fe20008000004 */
[----:B------:R-:W-:Y:S02]  /*86e0*/  LOP3.LUT R51, R56, 0xffff0000, RZ, 0xc0, !PT ;  /* 0xffff000038337812 */ /* 0x000fe400078ec0ff */
[C---:B------:R-:W-:Y:S02]  /*86f0*/  SHF.L.U32 R50, R57.reuse, 0x10, RZ ;  /* 0x0000001039327819 */ /* 0x040fe400000006ff */
[----:B------:R-:W-:Y:S02]  /*8700*/  LOP3.LUT R52, R57, 0xffff0000, RZ, 0xc0, !PT ;  /* 0xffff000039347812 */ /* 0x000fe400078ec0ff */
[C---:B------:R-:W-:Y:S02]  /*8710*/  SHF.L.U32 R53, R58.reuse, 0x10, RZ ;  /* 0x000000103a357819 */ /* 0x040fe400000006ff */
[----:B------:R-:W-:Y:S01]  /*8720*/  LOP3.LUT R54, R58, 0xffff0000, RZ, 0xc0, !PT ;  /* 0xffff00003a367812 */ /* 0x000fe200078ec0ff */
[----:B-1----:R-:W-:Y:S01]  /*8730*/  SYNCS.ARRIVE.TRANS64.RED.A1T0 RZ, [UR4], RZ ;  /* 0x000000ffffff79a7 */ /* 0x002fe20008100404 */
[C---:B------:R-:W-:Y:S02]  /*8740*/  SHF.L.U32 R55, R59.reuse, 0x10, RZ ;  /* 0x000000103b377819 */ /* 0x040fe400000006ff */
[----:B------:R-:W-:Y:S02]  /*8750*/  LOP3.LUT R56, R59, 0xffff0000, RZ, 0xc0, !PT ;  /* 0xffff00003b387812 */ /* 0x000fe400078ec0ff */
[----:B------:R-:W-:Y:S01]  /*8760*/  SHF.L.U32 R57, R64, 0x10, RZ ;  /* 0x0000001040397819 */ /* 0x000fe200000006ff */
[C---:B------:R-:W-:Y:S01]  /*8770*/  FMUL R4, R38.reuse, R4 ;  /* 0x0000000426047220 */ /* 0x040fe20000400000 */
[C---:B------:R-:W-:Y:S01]  /*8780*/  FMUL R5, R38.reuse, R5 ;  /* 0x0000000526057220 */ /* 0x040fe20000400000 */
[----:B------:R-:W-:Y:S01]  /*8790*/  FMUL R6, R38, R6 ;  /* 0x0000000626067220 */ /* 0x000fe20000400000 */
[----:B------:R-:W-:Y:S01]  /*87a0*/  LOP3.LUT R58, R64, 0xffff0000, RZ, 0xc0, !PT ;  /* 0xffff0000403a7812 */ /* 0x000fe200078ec0ff */
[C---:B------:R-:W-:Y:S01]  /*87b0*/  FFMA R4, R41.reuse, R40, R4 ;  /* 0x0000002829047223 */ /* 0x040fe20000000004 */
[----:B------:R-:W-:Y:S01]  /*87c0*/  FFMA R5, R41, R42, R5 ;  /* 0x0000002a29057223 */ /* 0x000fe20000000005 */
[----:B------:R-:W-:Y:S01]  /*87d0*/  SHF.L.U32 R59, R65, 0x10, RZ ;  /* 0x00000010413b7819 */ /* 0x000fe200000006ff */
[----:B------:R-:W-:Y:S01]  /*87e0*/  FFMA R6, R41, R43, R6 ;  /* 0x0000002b29067223 */ /* 0x000fe20000000006 */
[C---:B------:R-:W-:Y:S01]  /*87f0*/  FMUL R7, R38.reuse, R7 ;  /* 0x0000000726077220 */ /* 0x040fe20000400000 */
[----:B------:R-:W-:Y:S01]  /*8800*/  LOP3.LUT R60, R65, 0xffff0000, RZ, 0xc0, !PT ;  /* 0xffff0000413c7812 */ /* 0x000fe200078ec0ff */
[C---:B------:R-:W-:Y:S01]  /*8810*/  FMUL R8, R38.reuse, R8 ;  /* 0x0000000826087220 */ /* 0x040fe20000400000 */
[----:B------:R-:W-:Y:S01]  /*8820*/  F2FP.BF16.F32.PACK_AB R100, R5, R4 ;  /* 0x000000040564723e */ /* 0x000fe200000010ff */
[C---:B------:R-:W-:Y:S01]  /*8830*/  FFMA R7, R41.reuse, R44, R7 ;  /* 0x0000002c29077223 */ /* 0x040fe20000000007 */
[----:B------:R-:W-:Y:S01]  /*8840*/  FMUL R9, R38, R9 ;  /* 0x0000000926097220 */ /* 0x000fe20000400000 */
[----:B------:R-:W-:Y:S01]  /*8850*/  FFMA R8, R41, R45, R8 ;  /* 0x0000002d29087223 */ /* 0x000fe20000000008 */
[----:B------:R-:W-:Y:S01]  /*8860*/  SHF.L.U32 R61, R66, 0x10, RZ ;  /* 0x00000010423d7819 */ /* 0x000fe200000006ff */
[C---:B------:R-:W-:Y:S01]  /*8870*/  FMUL R0, R38.reuse, R10 ;  /* 0x0000000a26007220 */ /* 0x040fe20000400000 */
[----:B------:R-:W-:Y:S01]  /*8880*/  F2FP.BF16.F32.PACK_AB R101, R7, R6 ;  /* 0x000000060765723e */ /* 0x000fe200000010ff */
[C---:B------:R-:W-:Y:S01]  /*8890*/  FFMA R9, R41.reuse, R46, R9 ;  /* 0x0000002e29097223 */ /* 0x040fe20000000009 */
[----:B------:R-:W-:Y:S01]  /*88a0*/  FMUL R2, R38, R11 ;  /* 0x0000000b26027220 */ /* 0x000fe20000400000 */
[----:B------:R-:W-:Y:S01]  /*88b0*/  FFMA R0, R41, R47, R0 ;  /* 0x0000002f29007223 */ /* 0x000fe20000000000 */
[----:B------:R-:W-:Y:S01]  /*88c0*/  LOP3.LUT R62, R66, 0xffff0000, RZ, 0xc0, !PT ;  /* 0xffff0000423e7812 */ /* 0x000fe200078ec0ff */
[C---:B------:R-:W-:Y:S01]  /*88d0*/  FMUL R3, R38.reuse, R12 ;  /* 0x0000000c26037220 */ /* 0x040fe20000400000 */
[----:B------:R-:W-:Y:S01]  /*88e0*/  F2FP.BF16.F32.PACK_AB R102, R9, R8 ;  /* 0x000000080966723e */ /* 0x000fe200000010ff */
[C---:B------:R-:W-:Y:S01]  /*88f0*/  FFMA R2, R41.reuse, R49, R2 ;  /* 0x0000003129027223 */ /* 0x040fe20000000002 */
[C---:B------:R-:W-:Y:S01]  /*8900*/  FMUL R10, R38.reuse, R13 ;  /* 0x0000000d260a7220 */ /* 0x040fe20000400000 */
[----:B------:R-:W-:Y:S01]  /*8910*/  FFMA R3, R41, R48, R3 ;  /* 0x0000003029037223 */ /* 0x000fe20000000003 */
[----:B------:R-:W-:Y:S01]  /*8920*/  SHF.L.U32 R63, R67, 0x10, RZ ;  /* 0x00000010433f7819 */ /* 0x000fe200000006ff */
[----:B------:R-:W-:Y:S01]  /*8930*/  FMUL R11, R38, R14 ;  /* 0x0000000e260b7220 */ /* 0x000fe20000400000 */
[----:B------:R-:W-:Y:S01]  /*8940*/  F2FP.BF16.F32.PACK_AB R103, R2, R0 ;  /* 0x000000000267723e */ /* 0x000fe200000010ff */
[----:B------:R-:W-:Y:S01]  /*8950*/  FFMA R10, R41, R51, R10 ;  /* 0x00000033290a7223 */ /* 0x000fe2000000000a */
[C---:B------:R-:W-:Y:S01]  /*8960*/  FMUL R15, R38.reuse, R15 ;  /* 0x0000000f260f7220 */ /* 0x040fe20000400000 */
[C---:B------:R-:W-:Y:S01]  /*8970*/  FMUL R12, R38.reuse, R16 ;  /* 0x00000010260c7220 */ /* 0x040fe20000400000 */
[----:B------:R-:W-:Y:S01]  /*8980*/  FMUL R13, R38, R17 ;  /* 0x00000011260d7220 */ /* 0x000fe20000400000 */
[----:B------:R1:W-:Y:S01]  /*8990*/  STS.128 [R93+0x6000], R100 ;  /* 0x006000645d007388 */ /* 0x0003e20000000c00 */
[----:B------:R-:W-:Y:S01]  /*89a0*/  LOP3.LUT R64, R67, 0xffff0000, RZ, 0xc0, !PT ;  /* 0xffff000043407812 */ /* 0x000fe200078ec0ff */
[C---:B------:R-:W-:Y:S01]  /*89b0*/  FFMA R11, R41.reuse, R50, R11 ;  /* 0x00000032290b7223 */ /* 0x040fe2000000000b */
[----:B------:R-:W-:Y:S01]  /*89c0*/  SHF.L.U32 R65, R72, 0x10, RZ ;  /* 0x0000001048417819 */ /* 0x000fe200000006ff */
[C---:B------:R-:W-:Y:S01]  /*89d0*/  FFMA R15, R41.reuse, R52, R15 ;  /* 0x00000034290f7223 */ /* 0x040fe2000000000f */
[----:B------:R-:W-:Y:S01]  /*89e0*/  F2FP.BF16.F32.PACK_AB R104, R10, R3 ;  /* 0x000000030a68723e */ /* 0x000fe200000010ff */
[C---:B------:R-:W-:Y:S01]  /*89f0*/  FFMA R12, R41.reuse, R53, R12 ;  /* 0x00000035290c7223 */ /* 0x040fe2000000000c */
[C---:B------:R-:W-:Y:S01]  /*8a00*/  FFMA R13, R41.reuse, R54, R13 ;  /* 0x00000036290d7223 */ /* 0x040fe2000000000d */
[C---:B------:R-:W-:Y:S01]  /*8a10*/  FMUL R14, R38.reuse, R18 ;  /* 0x00000012260e7220 */ /* 0x040fe20000400000 */
[C---:B------:R-:W-:Y:S01]  /*8a20*/  FMUL R19, R38.reuse, R19 ;  /* 0x0000001326137220 */ /* 0x040fe20000400000 */
[C---:B------:R-:W-:Y:S01]  /*8a30*/  FMUL R16, R38.reuse, R20 ;  /* 0x0000001426107220 */ /* 0x040fe20000400000 */
[C---:B------:R-:W-:Y:S01]  /*8a40*/  FMUL R17, R38.reuse, R21 ;  /* 0x0000001526117220 */ /* 0x040fe20000400000 */
[C---:B------:R-:W-:Y:S01]  /*8a50*/  FFMA R14, R41.reuse, R55, R14 ;  /* 0x00000037290e7223 */ /* 0x040fe2000000000e */
        /* <DEDUP_REMOVED lines=9> */
[----:B------:R-:W-:Y:S01]  /*8af0*/  FFMA R23, R41, R60, R23 ;  /* 0x0000003c29177223 */ /* 0x000fe20000000017 */
[C---:B------:R-:W-:Y:S01]  /*8b00*/  FMUL R27, R38.reuse, R27 ;  /* 0x0000001b261b7220 */ /* 0x040fe20000400000 */
[----:B------:R-:W-:Y:S01]  /*8b10*/  F2FP.BF16.F32.PACK_AB R105, R15, R11 ;  /* 0x0000000b0f69723e */ /* 0x000fe200000010ff */
[----:B------:R-:W-:Y:S01]  /*8b20*/  FFMA R20, R41, R61, R20 ;  /* 0x0000003d29147223 */ /* 0x000fe20000000014 */
[----:B------:R-:W-:Y:S01]  /*8b30*/  F2FP.BF16.F32.PACK_AB R106, R13, R12 ;  /* 0x0000000c0d6a723e */ /* 0x000fe200000010ff */
[----:B------:R-:W-:Y:S01]  /*8b40*/  FMUL R24, R38, R28 ;  /* 0x0000001c26187220 */ /* 0x000fe20000400000 */
[----:B------:R-:W-:Y:S01]  /*8b50*/  F2FP.BF16.F32.PACK_AB R107, R19, R14 ;  /* 0x0000000e136b723e */ /* 0x000fe200000010ff */
[----:B------:R-:W-:Y:S01]  /*8b60*/  FFMA R21, R41, R62, R21 ;  /* 0x0000003e29157223 */ /* 0x000fe20000000015 */
[----:B------:R-:W-:Y:S01]  /*8b70*/  LOP3.LUT R66, R72, 0xffff0000, RZ, 0xc0, !PT ;  /* 0xffff000048427812 */ /* 0x000fe200078ec0ff */
[C---:B------:R-:W-:Y:S01]  /*8b80*/  FMUL R25, R38.reuse, R29 ;  /* 0x0000001d26197220 */ /* 0x040fe20000400000 */
[----:B------:R-:W-:Y:S01]  /*8b90*/  SHF.L.U32 R67, R73, 0x10, RZ ;  /* 0x0000001049437819 */ /* 0x000fe200000006ff */
[----:B------:R1:W-:Y:S01]  /*8ba0*/  STS.128 [R92+0x6010], R104 ;  /* 0x006010685c007388 */ /* 0x0003e20000000c00 */
[----:B------:R-:W-:Y:S01]  /*8bb0*/  FFMA R22, R41, R63, R22 ;  /* 0x0000003f29167223 */ /* 0x000fe20000000016 */
[----:B------:R-:W-:Y:S01]  /*8bc0*/  LOP3.LUT R68, R73, 0xffff0000, RZ, 0xc0, !PT ;  /* 0xffff000049447812 */ /* 0x000fe200078ec0ff */
[----:B------:R-:W-:Y:S01]  /*8bd0*/  FMUL R26, R38, R30 ;  /* 0x0000001e261a7220 */ /* 0x000fe20000400000 */
[C---:B------:R-:W-:Y:S01]  /*8be0*/  FFMA R27, R41.reuse, R64, R27 ;  /* 0x00000040291b7223 */ /* 0x040fe2000000001b */
[----:B------:R-:W-:Y:S01]  /*8bf0*/  SHF.L.U32 R69, R74, 0x10, RZ ;  /* 0x000000104a457819 */ /* 0x000fe200000006ff */
[----:B------:R-:W-:Y:S01]  /*8c00*/  FMUL R31, R38, R31 ;  /* 0x0000001f261f7220 */ /* 0x000fe20000400000 */
[C---:B------:R-:W-:Y:S01]  /*8c10*/  FFMA R24, R41.reuse, R65, R24 ;  /* 0x0000004129187223 */ /* 0x040fe20000000018 */
[----:B------:R-:W-:Y:S01]  /*8c20*/  LOP3.LUT R70, R74, 0xffff0000, RZ, 0xc0, !PT ;  /* 0xffff00004a467812 */ /* 0x000fe200078ec0ff */
[C---:B------:R-:W-:Y:S01]  /*8c30*/  FMUL R28, R38.reuse, R32 ;  /* 0x00000020261c7220 */ /* 0x040fe20000400000 */
[----:B------:R-:W-:Y:S01]  /*8c40*/  FFMA R25, R41, R66, R25 ;  /* 0x0000004229197223 */ /* 0x000fe20000000019 */
[----:B------:R-:W-:Y:S01]  /*8c50*/  SHF.L.U32 R71, R75, 0x10, RZ ;  /* 0x000000104b477819 */ /* 0x000fe200000006ff */
[C---:B------:R-:W-:Y:S01]  /*8c60*/  FMUL R29, R38.reuse, R33 ;  /* 0x00000021261d7220 */ /* 0x040fe20000400000 */
[----:B------:R-:W-:Y:S01]  /*8c70*/  FFMA R26, R41, R67, R26 ;  /* 0x00000043291a7223 */ /* 0x000fe2000000001a */
[----:B------:R-:W-:Y:S01]  /*8c80*/  LOP3.LUT R72, R75, 0xffff0000, RZ, 0xc0, !PT ;  /* 0xffff00004b487812 */ /* 0x000fe200078ec0ff */
        /* <DEDUP_REMOVED lines=8> */
[----:B------:R-:W-:Y:S01]  /*8d10*/  FFMA R30, R41, R71, R30 ;  /* 0x00000047291e7223 */ /* 0x000fe2000000001e */
[----:B------:R-:W-:Y:S01]  /*8d20*/  F2FP.BF16.F32.PACK_AB R111, R27, R22 ;  /* 0x000000161b6f723e */ /* 0x000fe200000010ff */
[----:B------:R-:W-:Y:S01]  /*8d30*/  FFMA R35, R41, R72, R35 ;  /* 0x0000004829237223 */ /* 0x000fe20000000023 */
[----:B------:R-:W-:Y:S02]  /*8d40*/  F2FP.BF16.F32.PACK_AB R112, R25, R24 ;  /* 0x000000181970723e */ /* 0x000fe400000010ff */
[----:B------:R-:W-:Y:S01]  /*8d50*/  F2FP.BF16.F32.PACK_AB R113, R31, R26 ;  /* 0x0000001a1f71723e */ /* 0x000fe200000010ff */
[----:B------:R1:W-:Y:S01]  /*8d60*/  STS.128 [R91+0x6020], R108 ;  /* 0x0060206c5b007388 */ /* 0x0003e20000000c00 */
        /* <DEDUP_REMOVED lines=21> */
.L_x_130:
[----:B------:R-:W-:Y:S05]  /*8ec0*/  BSYNC.RECONVERGENT B0 ;  /* 0x0000000000007941 */ /* 0x000fea0003800200 */
.L_x_129:
[----:B------:R-:W-:Y:S01]  /*8ed0*/  BAR.SYNC.DEFER_BLOCKING 0x1, 0x80 ;  /* 0x0042000000007b1d */ /* 0x000fe20000010000 */
[----:B------:R-:W-:Y:S01]  /*8ee0*/  UISETP.NE.AND UP0, UPT, UR52, -0x4, UPT ;  /* 0xfffffffc3400788c */ /* 0x000fe2000bf05270 */
[----:B------:R-:W-:Y:S08]  /*8ef0*/  IADD3 R0, PT, PT, R36, 0x1, RZ ;  /* 0x0000000124007810 */ /* 0x000ff00007ffe0ff */
[----:B------:R-:W-:Y:S05]  /*8f00*/  BRA.U !UP0, `(.L_x_131) ;  /* 0x0000000108287547 */ /* 0x000fea000b800000 */
[----:B------:R-:W-:Y:S01]  /*8f10*/  ISETP.NE.AND P0, PT, R98, RZ, PT ;  /* 0x000000ff6200720c */ /* 0x000fe20003f05270 */
[----:B------:R-:W-:Y:S01]  /*8f20*/  IMAD.U32 R3, RZ, RZ, UR46 ;  /* 0x0000002eff037e24 */ /* 0x000fe2000f8e00ff */
[----:B------:R-:W-:Y:S01]  /*8f30*/  UIADD3 UR4, UPT, UPT, UR46, 0x1, URZ ;  /* 0x000000012e047890 */ /* 0x000fe2000fffe0ff */
[----:B------:R-:W-:Y:S03]  /*8f40*/  IMAD.U32 R2, RZ, RZ, UR47 ;  /* 0x0000002fff027e24 */ /* 0x000fe6000f8e00ff */
[----:B------:R-:W-:Y:S04]  /*8f50*/  UISETP.NE.AND UP0, UPT, UR4, 0x4, UPT ;  /* 0x000000040400788c */ /* 0x000fe8000bf05270 */
[----:B------:R-:W-:Y:S03]  /*8f60*/  USEL UR46, UR4, URZ, UP0 ;  /* 0x000000ff042e7287 */ /* 0x000fe60008000000 */
[----:B------:R-:W-:Y:S05]  /*8f70*/  @P0 LEA R3, R3, UR44, 0x3 ;  /* 0x0000002c03030c11 */ /* 0x000fea000f8e18ff */
[----:B------:R-:W-:Y:S05]  /*8f80*/  @P0 VIADD R3, R3, 0x50 ;  /* 0x0000005003030836 */ /* 0x000fea0000000000 */
[----:B------:R-:W-:Y:S04]  /*8f90*/  @P0 PRMT R2, R2, 0x654, R3 ;  /* 0x0000065402020816 */ /* 0x000fe80000000003 */
[----:B------:R3:W-:Y:S03]  /*8fa0*/  @P0 SYNCS.ARRIVE.TRANS64.RED.A1T0 RZ, [R2+URZ], RZ ;  /* 0x000000ff02ff09a7 */ /* 0x0007e600081004ff */
.L_x_131:
[----:B------:R-:W-:Y:S01]  /*8fb0*/  R2UR UR4, R82 ;  /* 0x00000000520472ca */ /* 0x000fe200000e0000 */
[----:B------:R-:W-:Y:S01]  /*8fc0*/  UISETP.NE.AND UP0, UPT, UR62, URZ, UPT ;  /* 0x000000ff3e00728c */ /* 0x000fe2000bf05270 */
[----:B------:R-:W-:Y:S01]  /*8fd0*/  ISETP.NE.AND P0, PT, R86, 0x2, PT ;  /* 0x000000025600780c */ /* 0x000fe20003f05270 */
[----:B------:R-:W-:Y:S01]  /*8fe0*/  UIADD3 UR20, UPT, UPT, UR37, UR63, URZ ;  /* 0x0000003f25147290 */ /* 0x000fe2000fffe0ff */
[----:B------:R-:W-:Y:S01]  /*8ff0*/  ISETP.NE.AND P1, PT, R0, 0x4, PT ;  /* 0x000000040000780c */ /* 0x000fe20003f25270 */
[----:B------:R-:W-:Y:S01]  /*9000*/  UIADD3 UR52, UPT, UPT, UR52, 0x4, URZ ;  /* 0x0000000434347890 */ /* 0x000fe2000fffe0ff */
[----:B------:R-:W-:Y:S01]  /*9010*/  SEL R3, RZ, 0x1, P0 ;  /* 0x00000001ff037807 */ /* 0x000fe20000000000 */
[----:B------:R-:W-:Y:S01]  /*9020*/  UMOV UR36, UR61 ;  /* 0x0000003d00247c82 */ /* 0x000fe20008000000 */
[----:B---3--:R-:W-:Y:S02]  /*9030*/  SEL R2, RZ, 0x1, P1 ;  /* 0x00000001ff027807 */ /* 0x008fe40000800000 */
[----:B------:R-:W-:Y:S02]  /*9040*/  LOP3.LUT R88, R88, R3, RZ, 0x3c, !PT ;  /* 0x0000000358587212 */ /* 0x000fe400078e3cff */
[----:B------:R-:W-:Y:S01]  /*9050*/  LOP3.LUT R89, R89, R2, RZ, 0x3c, !PT ;  /* 0x0000000259597212 */ /* 0x000fe200078e3cff */
[----:B------:R-:W-:Y:S01]  /*9060*/  UIADD3 UR16, UPT, UPT, UR38, UR4, URZ ;  /* 0x0000000426107290 */ /* 0x000fe2000fffe0ff */
[----:B------:R-:W-:Y:S02]  /*9070*/  SEL R86, R86, RZ, P0 ;  /* 0x000000ff56567207 */ /* 0x000fe40000000000 */
[----:B------:R-:W-:Y:S01]  /*9080*/  SEL R36, R0, RZ, P1 ;  /* 0x000000ff00247207 */ /* 0x000fe20000800000 */
[----:B------:R-:W-:Y:S08]  /*9090*/  BRA.U UP0, `(.L_x_132) ;  /* 0xffffffbd00dc7547 */ /* 0x000ff0000b83ffff */
[----:B------:R-:W-:-:S13]  /*90a0*/  R2UR UR4, R83 ;  /* 0x00000000530472ca */ /* 0x000fda00000e0000 */
[----:B------:R-:W-:-:S09]  /*90b0*/  UISETP.NE.AND UP0, UPT, UR4, URZ, UPT ;  /* 0x000000ff0400728c */ /* 0x000fd2000bf05270 */
[----:B------:R-:W-:Y:S05]  /*90c0*/  BRA.U !UP0, `(.L_x_133) ;  /* 0x0000000108487547 */ /* 0x000fea000b800000 */
[----:B------:R-:W3:Y:S02]  /*90d0*/  LDCU.64 UR4, c[0x0][0x890] ;  /* 0x00011200ff0477ac */ /* 0x000ee40008000a00 */
[----:B---3--:R-:W-:-:S04]  /*90e0*/  UISETP.NE.U32.AND UP0, UPT, UR4, URZ, UPT ;  /* 0x000000ff0400728c */ /* 0x008fc8000bf05070 */
[----:B------:R-:W-:-:S09]  /*90f0*/  UISETP.NE.AND.EX UP0, UPT, UR5, URZ, UPT, UP0 ;  /* 0x000000ff0500728c */ /* 0x000fd2000bf05300 */
[----:B------:R-:W-:Y:S05]  /*9100*/  BRA.U UP0, `(.L_x_134) ;  /* 0x00000001000c7547 */ /* 0x000fea000b800000 */
[----:B------:R-:W-:-:S13]  /*9110*/  FSETP.NEU.AND P0, PT, R41, RZ, PT ;  /* 0x000000ff2900720b */ /* 0x000fda0003f0d000 */
[----:B------:R-:W-:Y:S05]  /*9120*/  @!P0 EXIT ;  /* 0x000000000000894d */ /* 0x000fea0003800000 */
[----:B------:R-:W-:Y:S05]  /*9130*/  BRA `(.L_x_133) ;  /* 0x00000000002c7947 */ /* 0x000fea0003800000 */
.L_x_134:
[----:B------:R-:W-:Y:S01]  /*9140*/  ISETP.NE.AND P0, PT, R85, RZ, PT ;  /* 0x000000ff5500720c */ /* 0x000fe20003f05270 */
[----:B------:R-:W-:-:S12]  /*9150*/  BSSY.RECONVERGENT B0, `(.L_x_133) ;  /* 0x0000009000007945 */ /* 0x000fd80003800200 */
[----:B------:R-:W-:Y:S05]  /*9160*/  @P0 BRA `(.L_x_135) ;  /* 0x0000000000140947 */ /* 0x000fea0003800000 */
[----:B------:R-:W3:Y:S02]  /*9170*/  LDCU.64 UR4, c[0x0][0x888] ;  /* 0x00011100ff0477ac */ /* 0x000ee40008000a00 */
[----:B---3--:R-:W-:-:S04]  /*9180*/  ISETP.NE.U32.AND P0, PT, RZ, UR4, PT ;  /* 0x00000004ff007c0c */ /* 0x008fc8000bf05070 */
[----:B------:R-:W-:-:S13]  /*9190*/  ISETP.NE.AND.EX P0, PT, RZ, UR5, PT, P0 ;  /* 0x00000005ff007c0c */ /* 0x000fda000bf05300 */
[----:B------:R-:W-:Y:S05]  /*91a0*/  @!P0 EXIT ;  /* 0x000000000000894d */ /* 0x000fea0003800000 */
[----:B------:R-:W-:Y:S05]  /*91b0*/  BRA `(.L_x_136) ;  /* 0x0000000000087947 */ /* 0x000fea0003800000 */
.L_x_135:
[----:B------:R-:W-:-:S13]  /*91c0*/  FSETP.NEU.AND P0, PT, R41, RZ, PT ;  /* 0x000000ff2900720b */ /* 0x000fda0003f0d000 */
[----:B------:R-:W-:Y:S05]  /*91d0*/  @!P0 EXIT ;  /* 0x000000000000894d */ /* 0x000fea0003800000 */
.L_x_136:
[----:B------:R-:W-:Y:S05]  /*91e0*/  BSYNC.RECONVERGENT B0 ;  /* 0x0000000000007941 */ /* 0x000fea0003800200 */
.L_x_133:
[----:B------:R-:W-:Y:S01]  /*91f0*/  ULEA UR4, UR46, UR44, 0x3 ;  /* 0x0000002c2e047291 */ /* 0x000fe2000f8e18ff */
[----:B------:R-:W-:-:S04]  /*9200*/  DEPBAR.LE SB0, 0x0 ;  /* 0x000080000000791a */ /* 0x000fc80000000000 */
[----:B------:R-:W-:-:S04]  /*9210*/  UIADD3 UR4, UPT, UPT, UR4, 0x50, URZ ;  /* 0x0000005004047890 */ /* 0x000fc8000fffe0ff */
[----:B------:R-:W-:-:S09]  /*9220*/  UPRMT UR4, UR47, 0x654, UR4 ;  /* 0x000006542f047896 */ /* 0x000fd20008000004 */
[----:B------:R-:W-:Y:S01]  /*9230*/  SYNCS.ARRIVE.TRANS64.RED.A1T0 RZ, [UR4], RZ ;  /* 0x000000ffffff79a7 */ /* 0x000fe20008100404 */
[----:B------:R-:W-:Y:S05]  /*9240*/  EXIT ;  /* 0x000000000000794d */ /* 0x000fea0003800000 */
.L_x_24:
[----:B--2---:R2:W3:Y:S02]  /*9250*/  SYNCS.PHASECHK.TRANS64.TRYWAIT P0, [R3+URZ+0xf0], R2 ;  /* 0x0000f002030075a7 */ /* 0x0044e400080011ff */
[----:B---3--:R-:W-:Y:S05]  /*9260*/  @!P0 NANOSLEEP.SYNCS 0x989680 ;  /* 0x009896800000895d */ /* 0x008fea0003900000 */
[----:B------:R-:W3:Y:S02]  /*9270*/  @!P0 SYNCS.PHASECHK.TRANS64 P0, [R3+URZ+0xf0], R2 ;  /* 0x0000f002030085a7 */ /* 0x000ee400080010ff */
[----:B---3--:R-:W-:Y:S05]  /*9280*/  @!P0 BRA `(.L_x_24) ;  /* 0xfffffffc00f08947 */ /* 0x008fea000383ffff */
[----:B------:R-:W-:Y:S05]  /*9290*/  BRA `(.L_x_137) ;  /* 0xffffff84007c7947 */ /* 0x000fea000383ffff */
.L_x_27:
[----:B-1----:R-:W-:-:S07]  /*92a0*/  MOV R0, UR33 ;  /* 0x0000002100007c02 */ /* 0x002fce0008000f00 */
.L_x_138:
[----:B-1----:R1:W2:Y:S02]  /*92b0*/  SYNCS.PHASECHK.TRANS64.TRYWAIT P0, [R0+URZ+0x18], R3 ;  /* 0x00001803000075a7 */ /* 0x0022a400080011ff */
[----:B--2---:R-:W-:Y:S05]  /*92c0*/  @!P0 NANOSLEEP.SYNCS 0x989680 ;  /* 0x009896800000895d */ /* 0x004fea0003900000 */
[----:B------:R-:W2:Y:S02]  /*92d0*/  @!P0 SYNCS.PHASECHK.TRANS64 P0, [R0+URZ+0x18], R3 ;  /* 0x00001803000085a7 */ /* 0x000ea400080010ff */
[----:B--2---:R-:W-:Y:S05]  /*92e0*/  @!P0 BRA `(.L_x_138) ;  /* 0xfffffffc00f08947 */ /* 0x004fea000383ffff */
[----:B------:R-:W-:Y:S05]  /*92f0*/  BRA `(.L_x_26) ;  /* 0xffffff8400c47947 */ /* 0x000fea000383ffff */
.L_x_34:
[----:B-1----:R-:W-:-:S07]  /*9300*/  MOV R0, UR17 ;  /* 0x0000001100007c02 */ /* 0x002fce0008000f00 */
.L_x_139:
[----:B-1----:R1:W2:Y:S02]  /*9310*/  SYNCS.PHASECHK.TRANS64.TRYWAIT P0, [R0+URZ+0x18], R3 ;  /* 0x00001803000075a7 */ /* 0x0022a400080011ff */
[----:B--2---:R-:W-:Y:S05]  /*9320*/  @!P0 NANOSLEEP.SYNCS 0x989680 ;  /* 0x009896800000895d */ /* 0x004fea0003900000 */
[----:B------:R-:W2:Y:S02]  /*9330*/  @!P0 SYNCS.PHASECHK.TRANS64 P0, [R0+URZ+0x18], R3 ;  /* 0x00001803000085a7 */ /* 0x000ea400080010ff */
[----:B--2---:R-:W-:Y:S05]  /*9340*/  @!P0 BRA `(.L_x_139) ;  /* 0xfffffffc00f08947 */ /* 0x004fea000383ffff */
[----:B------:R-:W-:Y:S05]  /*9350*/  BRA `(.L_x_33) ;  /* 0xffffff8800807947 */ /* 0x000fea000383ffff */
.L_x_39:
[----:B-1----:R1:W2:Y:S02]  /*9360*/  SYNCS.PHASECHK.TRANS64.TRYWAIT P0, [R3+URZ+0x80], R0 ;  /* 0x00008000030075a7 */ /* 0x0022a400080011ff */
[----:B--2---:R-:W-:Y:S05]  /*9370*/  @!P0 NANOSLEEP.SYNCS 0x989680 ;  /* 0x009896800000895d */ /* 0x004fea0003900000 */
[----:B------:R-:W2:Y:S02]  /*9380*/  @!P0 SYNCS.PHASECHK.TRANS64 P0, [R3+URZ+0x80], R0 ;  /* 0x00008000030085a7 */ /* 0x000ea400080010ff */
[----:B--2---:R-:W-:Y:S05]  /*9390*/  @!P0 BRA `(.L_x_39) ;  /* 0xfffffffc00f08947 */ /* 0x004fea000383ffff */
[----:B------:R-:W-:Y:S05]  /*93a0*/  BRA `(.L_x_140) ;  /* 0xffffff8c00247947 */ /* 0x000fea000383ffff */
.L_x_43:
[----:B-1----:R-:W-:-:S07]  /*93b0*/  MOV R0, UR4 ;  /* 0x0000000400007c02 */ /* 0x002fce0008000f00 */
.L_x_141:
[----:B-1----:R1:W2:Y:S02]  /*93c0*/  SYNCS.PHASECHK.TRANS64.TRYWAIT P0, [R0+URZ], R3 ;  /* 0x00000003000075a7 */ /* 0x0022a400080011ff */
[----:B--2---:R-:W-:Y:S05]  /*93d0*/  @!P0 NANOSLEEP.SYNCS 0x989680 ;  /* 0x009896800000895d */ /* 0x004fea0003900000 */
[----:B------:R-:W2:Y:S02]  /*93e0*/  @!P0 SYNCS.PHASECHK.TRANS64 P0, [R0+URZ], R3 ;  /* 0x00000003000085a7 */ /* 0x000ea400080010ff */
[----:B--2---:R-:W-:Y:S05]  /*93f0*/  @!P0 BRA `(.L_x_141) ;  /* 0xfffffffc00f08947 */ /* 0x004fea000383ffff */
[----:B------:R-:W-:Y:S05]  /*9400*/  BRA `(.L_x_142) ;  /* 0xffffff9000cc7947 */ /* 0x000fea000383ffff */
.L_x_44:
[----:B------:R-:W-:-:S07]  /*9410*/  MOV R0, UR5 ;  /* 0x0000000500007c02 */ /* 0x000fce0008000f00 */
.L_x_143:
[----:B-1----:R1:W2:Y:S02]  /*9420*/  SYNCS.PHASECHK.TRANS64.TRYWAIT P0, [R0+URZ], R3 ;  /* 0x00000003000075a7 */ /* 0x0022a400080011ff */
[----:B--2---:R-:W-:Y:S05]  /*9430*/  @!P0 NANOSLEEP.SYNCS 0x989680 ;  /* 0x009896800000895d */ /* 0x004fea0003900000 */
[----:B------:R-:W2:Y:S02]  /*9440*/  @!P0 SYNCS.PHASECHK.TRANS64 P0, [R0+URZ], R3 ;  /* 0x00000003000085a7 */ /* 0x000ea400080010ff */
[----:B--2---:R-:W-:Y:S05]  /*9450*/  @!P0 BRA `(.L_x_143) ;  /* 0xfffffffc00f08947 */ /* 0x004fea000383ffff */
[----:B------:R-:W-:Y:S05]  /*9460*/  BRA `(.L_x_144) ;  /* 0xffffff9000d87947 */ /* 0x000fea000383ffff */
.L_x_47:
[----:B-1----:R1:W2:Y:S02]  /*9470*/  SYNCS.PHASECHK.TRANS64.TRYWAIT P0, [R2+URZ+0xe0], R5 ;  /* 0x0000e005020075a7 */ /* 0x0022a400080011ff */
[----:B--2---:R-:W-:Y:S05]  /*9480*/  @!P0 NANOSLEEP.SYNCS 0x989680 ;  /* 0x009896800000895d */ /* 0x004fea0003900000 */
[----:B------:R-:W2:Y:S02]  /*9490*/  @!P0 SYNCS.PHASECHK.TRANS64 P0, [R2+URZ+0xe0], R5 ;  /* 0x0000e005020085a7 */ /* 0x000ea400080010ff */
[----:B--2---:R-:W-:Y:S05]  /*94a0*/  @!P0 BRA `(.L_x_47) ;  /* 0xfffffffc00f08947 */ /* 0x004fea000383ffff */
[----:B------:R-:W-:Y:S05]  /*94b0*/  BRA `(.L_x_145) ;  /* 0xffffff9400347947 */ /* 0x000fea000383ffff */
.L_x_48:
[----:B------:R-:W-:-:S07]  /*94c0*/  MOV R2, UR4 ;  /* 0x0000000400027c02 */ /* 0x000fce0008000f00 */
.L_x_146:
[----:B-1----:R1:W2:Y:S02]  /*94d0*/  SYNCS.PHASECHK.TRANS64.TRYWAIT P0, [R2+URZ+0x90], R5 ;  /* 0x00009005020075a7 */ /* 0x0022a400080011ff */
[----:B--2---:R-:W-:Y:S05]  /*94e0*/  @!P0 NANOSLEEP.SYNCS 0x989680 ;  /* 0x009896800000895d */ /* 0x004fea0003900000 */
[----:B------:R-:W2:Y:S02]  /*94f0*/  @!P0 SYNCS.PHASECHK.TRANS64 P0, [R2+URZ+0x90], R5 ;  /* 0x00009005020085a7 */ /* 0x000ea400080010ff */
[----:B--2---:R-:W-:Y:S05]  /*9500*/  @!P0 BRA `(.L_x_146) ;  /* 0xfffffffc00f08947 */ /* 0x004fea000383ffff */
[----:B------:R-:W-:Y:S05]  /*9510*/  BRA `(.L_x_147) ;  /* 0xffffff9400447947 */ /* 0x000fea000383ffff */
.L_x_49:
[----:B-1----:R1:W2:Y:S02]  /*9520*/  SYNCS.PHASECHK.TRANS64.TRYWAIT P1, [R2+URZ+0x80], R5 ;  /* 0x00008005020075a7 */ /* 0x0022a400080211ff */
[----:B--2---:R-:W-:Y:S05]  /*9530*/  @!P1 NANOSLEEP.SYNCS 0x989680 ;  /* 0x009896800000995d */ /* 0x004fea0003900000 */
[----:B------:R-:W2:Y:S02]  /*9540*/  @!P1 SYNCS.PHASECHK.TRANS64 P1, [R2+URZ+0x80], R5 ;  /* 0x00008005020095a7 */ /* 0x000ea400080210ff */
[----:B--2---:R-:W-:Y:S05]  /*9550*/  @!P1 BRA `(.L_x_49) ;  /* 0xfffffffc00f09947 */ /* 0x004fea000383ffff */
[----:B------:R-:W-:Y:S05]  /*9560*/  BRA `(.L_x_148) ;  /* 0xffffff9400747947 */ /* 0x000fea000383ffff */
.L_x_52:
[----:B------:R-:W-:-:S07]  /*9570*/  MOV R0, UR4 ;  /* 0x0000000400007c02 */ /* 0x000fce0008000f00 */
.L_x_149:
[----:B-1----:R1:W2:Y:S02]  /*9580*/  SYNCS.PHASECHK.TRANS64.TRYWAIT P0, [R0+URZ+0x90], R3 ;  /* 0x00009003000075a7 */ /* 0x0022a400080011ff */
[----:B--2---:R-:W-:Y:S05]  /*9590*/  @!P0 NANOSLEEP.SYNCS 0x989680 ;  /* 0x009896800000895d */ /* 0x004fea0003900000 */
[----:B------:R-:W2:Y:S02]  /*95a0*/  @!P0 SYNCS.PHASECHK.TRANS64 P0, [R0+URZ+0x90], R3 ;  /* 0x00009003000085a7 */ /* 0x000ea400080010ff */
[----:B--2---:R-:W-:Y:S05]  /*95b0*/  @!P0 BRA `(.L_x_149) ;  /* 0xfffffffc00f08947 */ /* 0x004fea000383ffff */
[----:B------:R-:W-:Y:S05]  /*95c0*/  BRA `(.L_x_51) ;  /* 0xffffff9400c87947 */ /* 0x000fea000383ffff */
.L_x_59:
[----:B-1----:R1:W2:Y:S02]  /*95d0*/  SYNCS.PHASECHK.TRANS64.TRYWAIT P1, [R0+URZ+0x80], R5 ;  /* 0x00008005000075a7 */ /* 0x0022a400080211ff */
[----:B--2---:R-:W-:Y:S05]  /*95e0*/  @!P1 NANOSLEEP.SYNCS 0x989680 ;  /* 0x009896800000995d */ /* 0x004fea0003900000 */
[----:B------:R-:W2:Y:S02]  /*95f0*/  @!P1 SYNCS.PHASECHK.TRANS64 P1, [R0+URZ+0x80], R5 ;  /* 0x00008005000095a7 */ /* 0x000ea400080210ff */
[----:B--2---:R-:W-:Y:S05]  /*9600*/  @!P1 BRA `(.L_x_59) ;  /* 0xfffffffc00f09947 */ /* 0x004fea000383ffff */
[----:B------:R-:W-:Y:S05]  /*9610*/  BRA `(.L_x_150) ;  /* 0xffffff9c002c7947 */ /* 0x000fea000383ffff */
.L_x_60:
[----:B------:R-:W-:-:S07]  /*9620*/  MOV R3, UR22 ;  /* 0x0000001600037c02 */ /* 0x000fce0008000f00 */
.L_x_151:
[----:B-1----:R1:W2:Y:S02]  /*9630*/  SYNCS.PHASECHK.TRANS64.TRYWAIT P0, [R3+URZ+0xc0], R0 ;  /* 0x0000c000030075a7 */ /* 0x0022a400080011ff */
[----:B--2---:R-:W-:Y:S05]  /*9640*/  @!P0 NANOSLEEP.SYNCS 0x989680 ;  /* 0x009896800000895d */ /* 0x004fea0003900000 */
[----:B------:R-:W2:Y:S02]  /*9650*/  @!P0 SYNCS.PHASECHK.TRANS64 P0, [R3+URZ+0xc0], R0 ;  /* 0x0000c000030085a7 */ /* 0x000ea400080010ff */
[----:B--2---:R-:W-:Y:S05]  /*9660*/  @!P0 BRA `(.L_x_151) ;  /* 0xfffffffc00f08947 */ /* 0x004fea000383ffff */
[----:B------:R-:W-:Y:S05]  /*9670*/  BRA `(.L_x_152) ;  /* 0xffffff9c00647947 */ /* 0x000fea000383ffff */
.L_x_63:
[----:B------:R-:W-:Y:S07]  /*9680*/  MOV R0, UR5 ;  /* 0x0000000500007c02 */ /* 0x000fee0008000f00 */
.L_x_153:
[----:B-1----:R1:W2:Y:S02]  /*9690*/  SYNCS.PHASECHK.TRANS64.TRYWAIT P0, [R0+URZ], R3 ;  /* 0x00000003000075a7 */ /* 0x0022a400080011ff */
[----:B--2---:R-:W-:Y:S05]  /*96a0*/  @!P0 NANOSLEEP.SYNCS 0x989680 ;  /* 0x009896800000895d */ /* 0x004fea0003900000 */
[----:B------:R-:W2:Y:S02]  /*96b0*/  @!P0 SYNCS.PHASECHK.TRANS64 P0, [R0+URZ], R3 ;  /* 0x00000003000085a7 */ /* 0x000ea400080010ff */
[----:B--2---:R-:W-:Y:S05]  /*96c0*/  @!P0 BRA `(.L_x_153) ;  /* 0xfffffffc00f08947 */ /* 0x004fea000383ffff */
[----:B------:R-:W-:Y:S05]  /*96d0*/  BRA `(.L_x_62) ;  /* 0xffffff9c00807947 */ /* 0x000fea000383ffff */
.L_x_66:
[----:B------:R-:W-:-:S07]  /*96e0*/  MOV R0, UR4 ;  /* 0x0000000400007c02 */ /* 0x000fce0008000f00 */
.L_x_154:
[----:B--2---:R2:W4:Y:S02]  /*96f0*/  SYNCS.PHASECHK.TRANS64.TRYWAIT P0, [R0+URZ], R3 ;  /* 0x00000003000075a7 */ /* 0x00452400080011ff */
[----:B----4-:R-:W-:Y:S05]  /*9700*/  @!P0 NANOSLEEP.SYNCS 0x989680 ;  /* 0x009896800000895d */ /* 0x010fea0003900000 */
[----:B------:R-:W4:Y:S02]  /*9710*/  @!P0 SYNCS.PHASECHK.TRANS64 P0, [R0+URZ], R3 ;  /* 0x00000003000085a7 */ /* 0x000f2400080010ff */
[----:B----4-:R-:W-:Y:S05]  /*9720*/  @!P0 BRA `(.L_x_154) ;  /* 0xfffffffc00f08947 */ /* 0x010fea000383ffff */
[----:B------:R-:W-:Y:S05]  /*9730*/  BRA `(.L_x_155) ;  /* 0xffffffa000347947 */ /* 0x000fea000383ffff */
.L_x_67:
[----:B------:R-:W-:-:S07]  /*9740*/  MOV R0, UR5 ;  /* 0x0000000500007c02 */ /* 0x000fce0008000f00 */
.L_x_156:
[----:B-1----:R1:W2:Y:S02]  /*9750*/  SYNCS.PHASECHK.TRANS64.TRYWAIT P0, [R0+URZ], R3 ;  /* 0x00000003000075a7 */ /* 0x0022a400080011ff */
[----:B--2---:R-:W-:Y:S05]  /*9760*/  @!P0 NANOSLEEP.SYNCS 0x989680 ;  /* 0x009896800000895d */ /* 0x004fea0003900000 */
[----:B------:R-:W2:Y:S02]  /*9770*/  @!P0 SYNCS.PHASECHK.TRANS64 P0, [R0+URZ], R3 ;  /* 0x00000003000085a7 */ /* 0x000ea400080010ff */
[----:B--2---:R-:W-:Y:S05]  /*9780*/  @!P0 BRA `(.L_x_156) ;  /* 0xfffffffc00f08947 */ /* 0x004fea000383ffff */
[----:B------:R-:W-:Y:S05]  /*9790*/  BRA `(.L_x_157) ;  /* 0xffffffa000407947 */ /* 0x000fea000383ffff */
.L_x_68:
[----:B------:R-:W-:-:S07]  /*97a0*/  MOV R0, UR5 ;  /* 0x0000000500007c02 */ /* 0x000fce0008000f00 */
.L_x_158:
[----:B-1----:R1:W2:Y:S02]  /*97b0*/  SYNCS.PHASECHK.TRANS64.TRYWAIT P0, [R0+URZ], R3 ;  /* 0x00000003000075a7 */ /* 0x0022a400080011ff */
[----:B--2---:R-:W-:Y:S05]  /*97c0*/  @!P0 NANOSLEEP.SYNCS 0x989680 ;  /* 0x009896800000895d */ /* 0x004fea0003900000 */
[----:B------:R-:W2:Y:S02]  /*97d0*/  @!P0 SYNCS.PHASECHK.TRANS64 P0, [R0+URZ], R3 ;  /* 0x00000003000085a7 */ /* 0x000ea400080010ff */
[----:B--2---:R-:W-:Y:S05]  /*97e0*/  @!P0 BRA `(.L_x_158) ;  /* 0xfffffffc00f08947 */ /* 0x004fea000383ffff */
[----:B------:R-:W-:Y:S05]  /*97f0*/  BRA `(.L_x_159) ;  /* 0xffffffa0004c7947 */ /* 0x000fea000383ffff */
.L_x_69:
[----:B------:R-:W-:-:S07]  /*9800*/  MOV R0, UR4 ;  /* 0x0000000400007c02 */ /* 0x000fce0008000f00 */
.L_x_160:
[----:B-1----:R1:W2:Y:S02]  /*9810*/  SYNCS.PHASECHK.TRANS64.TRYWAIT P0, [R0+URZ], R3 ;  /* 0x00000003000075a7 */ /* 0x0022a400080011ff */
[----:B--2---:R-:W-:Y:S05]  /*9820*/  @!P0 NANOSLEEP.SYNCS 0x989680 ;  /* 0x009896800000895d */ /* 0x004fea0003900000 */
[----:B------:R-:W2:Y:S02]  /*9830*/  @!P0 SYNCS.PHASECHK.TRANS64 P0, [R0+URZ], R3 ;  /* 0x00000003000085a7 */ /* 0x000ea400080010ff */
[----:B--2---:R-:W-:Y:S05]  /*9840*/  @!P0 BRA `(.L_x_160) ;  /* 0xfffffffc00f08947 */ /* 0x004fea000383ffff */
[----:B------:R-:W-:Y:S05]  /*9850*/  BRA `(.L_x_161) ;  /* 0xffffffa000587947 */ /* 0x000fea000383ffff */
.L_x_74:
[----:B--2---:R2:W3:Y:S02]  /*9860*/  SYNCS.PHASECHK.TRANS64.TRYWAIT P0, [R12+URZ+0x80], R9 ;  /* 0x000080090c0075a7 */ /* 0x0044e400080011ff */
[----:B---3--:R-:W-:Y:S05]  /*9870*/  @!P0 NANOSLEEP.SYNCS 0x989680 ;  /* 0x009896800000895d */ /* 0x008fea0003900000 */
[----:B------:R-:W3:Y:S02]  /*9880*/  @!P0 SYNCS.PHASECHK.TRANS64 P0, [R12+URZ+0x80], R9 ;  /* 0x000080090c0085a7 */ /* 0x000ee400080010ff */
[----:B---3--:R-:W-:Y:S05]  /*9890*/  @!P0 BRA `(.L_x_74) ;  /* 0xfffffffc00f08947 */ /* 0x008fea000383ffff */
[----:B------:R-:W-:Y:S05]  /*98a0*/  BRA `(.L_x_162) ;  /* 0xffffffa400787947 */ /* 0x000fea000383ffff */
.L_x_77:
[----:B------:R-:W-:Y:S07]  /*98b0*/  MOV R0, UR21 ;  /* 0x0000001500007c02 */ /* 0x000fee0008000f00 */
.L_x_163:
[----:B--2---:R2:W3:Y:S02]  /*98c0*/  SYNCS.PHASECHK.TRANS64.TRYWAIT P2, [R0+URZ+0x78], R11 ;  /* 0x0000780b000075a7 */ /* 0x0044e400080411ff */
[----:B---3--:R-:W-:Y:S05]  /*98d0*/  @!P2 NANOSLEEP.SYNCS 0x989680 ;  /* 0x009896800000a95d */ /* 0x008fea0003900000 */
[----:B------:R-:W3:Y:S02]  /*98e0*/  @!P2 SYNCS.PHASECHK.TRANS64 P2, [R0+URZ+0x78], R11 ;  /* 0x0000780b0000a5a7 */ /* 0x000ee400080410ff */
[----:B---3--:R-:W-:Y:S05]  /*98f0*/  @!P2 BRA `(.L_x_163) ;  /* 0xfffffffc00f0a947 */ /* 0x008fea000383ffff */
[----:B------:R-:W-:Y:S05]  /*9900*/  BRA `(.L_x_76) ;  /* 0xffffffa800e07947 */ /* 0x000fea000383ffff */
.L_x_80:
[----:B--2---:R-:W-:Y:S07]  /*9910*/  MOV R0, UR21 ;  /* 0x0000001500007c02 */ /* 0x004fee0008000f00 */
.L_x_164:
[----:B--2---:R2:W3:Y:S02]  /*9920*/  SYNCS.PHASECHK.TRANS64.TRYWAIT P0, [R0+URZ+0x50], R9 ;  /* 0x00005009000075a7 */ /* 0x0044e400080011ff */
[----:B---3--:R-:W-:Y:S05]  /*9930*/  @!P0 NANOSLEEP.SYNCS 0x989680 ;  /* 0x009896800000895d */ /* 0x008fea0003900000 */
[----:B------:R-:W3:Y:S02]  /*9940*/  @!P0 SYNCS.PHASECHK.TRANS64 P0, [R0+URZ+0x50], R9 ;  /* 0x00005009000085a7 */ /* 0x000ee400080010ff */
[----:B---3--:R-:W-:Y:S05]  /*9950*/  @!P0 BRA `(.L_x_164) ;  /* 0xfffffffc00f08947 */ /* 0x008fea000383ffff */
[----:B------:R-:W-:Y:S05]  /*9960*/  BRA `(.L_x_165) ;  /* 0xffffffac003c7947 */ /* 0x000fea000383ffff */
.L_x_81:
[----:B------:R-:W-:Y:S07]  /*9970*/  MOV R0, UR21 ;  /* 0x0000001500007c02 */ /* 0x000fee0008000f00 */
.L_x_166:
[----:B--2---:R2:W3:Y:S02]  /*9980*/  SYNCS.PHASECHK.TRANS64.TRYWAIT P0, [R0+URZ+0x58], R9 ;  /* 0x00005809000075a7 */ /* 0x0044e400080011ff */
[----:B---3--:R-:W-:Y:S05]  /*9990*/  @!P0 NANOSLEEP.SYNCS 0x989680 ;  /* 0x009896800000895d */ /* 0x008fea0003900000 */
[----:B------:R-:W3:Y:S02]  /*99a0*/  @!P0 SYNCS.PHASECHK.TRANS64 P0, [R0+URZ+0x58], R9 ;  /* 0x00005809000085a7 */ /* 0x000ee400080010ff */
[----:B---3--:R-:W-:Y:S05]  /*99b0*/  @!P0 BRA `(.L_x_166) ;  /* 0xfffffffc00f08947 */ /* 0x008fea000383ffff */
[----:B------:R-:W-:Y:S05]  /*99c0*/  BRA `(.L_x_167) ;  /* 0xffffffac00787947 */ /* 0x000fea000383ffff */
.L_x_82:
[----:B------:R-:W-:Y:S07]  /*99d0*/  MOV R0, UR21 ;  /* 0x0000001500007c02 */ /* 0x000fee0008000f00 */
.L_x_168:
[----:B--2---:R2:W3:Y:S02]  /*99e0*/  SYNCS.PHASECHK.TRANS64.TRYWAIT P0, [R0+URZ+0x60], R9 ;  /* 0x00006009000075a7 */ /* 0x0044e400080011ff */
[----:B---3--:R-:W-:Y:S05]  /*99f0*/  @!P0 NANOSLEEP.SYNCS 0x989680 ;  /* 0x009896800000895d */ /* 0x008fea0003900000 */
[----:B------:R-:W3:Y:S02]  /*9a00*/  @!P0 SYNCS.PHASECHK.TRANS64 P0, [R0+URZ+0x60], R9 ;  /* 0x00006009000085a7 */ /* 0x000ee400080010ff */
[----:B---3--:R-:W-:Y:S05]  /*9a10*/  @!P0 BRA `(.L_x_168) ;  /* 0xfffffffc00f08947 */ /* 0x008fea000383ffff */
[----:B------:R-:W-:Y:S05]  /*9a20*/  BRA `(.L_x_169) ;  /* 0xffffffac00c07947 */ /* 0x000fea000383ffff */
.L_x_83:
[----:B------:R-:W-:Y:S07]  /*9a30*/  MOV R0, UR21 ;  /* 0x0000001500007c02 */ /* 0x000fee0008000f00 */
.L_x_170:
[----:B--2---:R2:W3:Y:S02]  /*9a40*/  SYNCS.PHASECHK.TRANS64.TRYWAIT P0, [R0+URZ+0x68], R9 ;  /* 0x00006809000075a7 */ /* 0x0044e400080011ff */
[----:B---3--:R-:W-:Y:S05]  /*9a50*/  @!P0 NANOSLEEP.SYNCS 0x989680 ;  /* 0x009896800000895d */ /* 0x008fea0003900000 */
[----:B------:R-:W3:Y:S02]  /*9a60*/  @!P0 SYNCS.PHASECHK.TRANS64 P0, [R0+URZ+0x68], R9 ;  /* 0x00006809000085a7 */ /* 0x000ee400080010ff */
[----:B---3--:R-:W-:Y:S05]  /*9a70*/  @!P0 BRA `(.L_x_170) ;  /* 0xfffffffc00f08947 */ /* 0x008fea000383ffff */
[----:B------:R-:W-:Y:S05]  /*9a80*/  BRA `(.L_x_171) ;  /* 0xffffffb000047947 */ /* 0x000fea000383ffff */
.L_x_85:
[----:B------:R-:W-:-:S07]  /*9a90*/  MOV R0, UR21 ;  /* 0x0000001500007c02 */ /* 0x000fce0008000f00 */
.L_x_172:
[----:B---3--:R3:W4:Y:S02]  /*9aa0*/  SYNCS.PHASECHK.TRANS64.TRYWAIT P0, [R0+URZ+0x50], R3 ;  /* 0x00005003000075a7 */ /* 0x00872400080011ff */
[----:B----4-:R-:W-:Y:S05]  /*9ab0*/  @!P0 NANOSLEEP.SYNCS 0x989680 ;  /* 0x009896800000895d */ /* 0x010fea0003900000 */
[----:B------:R-:W4:Y:S02]  /*9ac0*/  @!P0 SYNCS.PHASECHK.TRANS64 P0, [R0+URZ+0x50], R3 ;  /* 0x00005003000085a7 */ /* 0x000f2400080010ff */
[----:B----4-:R-:W-:Y:S05]  /*9ad0*/  @!P0 BRA `(.L_x_172) ;  /* 0xfffffffc00f08947 */ /* 0x010fea000383ffff */
[----:B------:R-:W-:Y:S05]  /*9ae0*/  BRA `(.L_x_173) ;  /* 0xffffffb000787947 */ /* 0x000fea000383ffff */
.L_x_86:
[----:B---3--:R-:W-:-:S07]  /*9af0*/  MOV R0, UR21 ;  /* 0x0000001500007c02 */ /* 0x008fce0008000f00 */
.L_x_174:
[----:B---3--:R3:W4:Y:S02]  /*9b00*/  SYNCS.PHASECHK.TRANS64.TRYWAIT P0, [R0+URZ+0x58], R3 ;  /* 0x00005803000075a7 */ /* 0x00872400080011ff */
[----:B----4-:R-:W-:Y:S05]  /*9b10*/  @!P0 NANOSLEEP.SYNCS 0x989680 ;  /* 0x009896800000895d */ /* 0x010fea0003900000 */
[----:B------:R-:W4:Y:S02]  /*9b20*/  @!P0 SYNCS.PHASECHK.TRANS64 P0, [R0+URZ+0x58], R3 ;  /* 0x00005803000085a7 */ /* 0x000f2400080010ff */
[----:B----4-:R-:W-:Y:S05]  /*9b30*/  @!P0 BRA `(.L_x_174) ;  /* 0xfffffffc00f08947 */ /* 0x010fea000383ffff */
[----:B------:R-:W-:Y:S05]  /*9b40*/  BRA `(.L_x_175) ;  /* 0xffffffb000687947 */ /* 0x000fea000383ffff */
.L_x_87:
[----:B---3--:R-:W-:-:S07]  /*9b50*/  MOV R0, UR21 ;  /* 0x0000001500007c02 */ /* 0x008fce0008000f00 */
.L_x_176:
[----:B---3--:R3:W4:Y:S02]  /*9b60*/  SYNCS.PHASECHK.TRANS64.TRYWAIT P0, [R0+URZ+0x60], R3 ;  /* 0x00006003000075a7 */ /* 0x00872400080011ff */
[----:B----4-:R-:W-:Y:S05]  /*9b70*/  @!P0 NANOSLEEP.SYNCS 0x989680 ;  /* 0x009896800000895d */ /* 0x010fea0003900000 */
[----:B------:R-:W4:Y:S02]  /*9b80*/  @!P0 SYNCS.PHASECHK.TRANS64 P0, [R0+URZ+0x60], R3 ;  /* 0x00006003000085a7 */ /* 0x000f2400080010ff */
[----:B----4-:R-:W-:Y:S05]  /*9b90*/  @!P0 BRA `(.L_x_176) ;  /* 0xfffffffc00f08947 */ /* 0x010fea000383ffff */
[----:B------:R-:W-:Y:S05]  /*9ba0*/  BRA `(.L_x_177) ;  /* 0xffffffb000587947 */ /* 0x000fea000383ffff */
.L_x_89:
[----:B-1----:R1:W2:Y:S02]  /*9bb0*/  SYNCS.PHASECHK.TRANS64.TRYWAIT P0, [R3+URZ+0x80], R0 ;  /* 0x00008000030075a7 */ /* 0x0022a400080011ff */
[----:B--2---:R-:W-:Y:S05]  /*9bc0*/  @!P0 NANOSLEEP.SYNCS 0x989680 ;  /* 0x009896800000895d */ /* 0x004fea0003900000 */
[----:B------:R-:W2:Y:S02]  /*9bd0*/  @!P0 SYNCS.PHASECHK.TRANS64 P0, [R3+URZ+0x80], R0 ;  /* 0x00008000030085a7 */ /* 0x000ea400080010ff */
[----:B--2---:R-:W-:Y:S05]  /*9be0*/  @!P0 BRA `(.L_x_89) ;  /* 0xfffffffc00f08947 */ /* 0x004fea000383ffff */
[----:B------:R-:W-:Y:S05]  /*9bf0*/  BRA `(.L_x_178) ;  /* 0xffffffb400187947 */ /* 0x000fea000383ffff */
.L_x_100:
[----:B-1----:R-:W-:Y:S04]  /*9c00*/  MOV R2, UR44 ;  /* 0x0000002c00027c02 */ /* 0x002fe80008000f00 */
[----:B------:R1:W2:Y:S03]  /*9c10*/  SYNCS.PHASECHK.TRANS64.TRYWAIT P1, [R2+URZ+0x30], R3 ;  /* 0x00003003020075a7 */ /* 0x0002a600080211ff */
[----:B--2---:R-:W-:Y:S05]  /*9c20*/  @!P1 NANOSLEEP.SYNCS 0x989680 ;  /* 0x009896800000995d */ /* 0x004fea0003900000 */
[----:B------:R-:W2:Y:S02]  /*9c30*/  @!P1 SYNCS.PHASECHK.TRANS64 P1, [R2+URZ+0x30], R3 ;  /* 0x00003003020095a7 */ /* 0x000ea400080210ff */
[----:B--2---:R-:W-:Y:S05]  /*9c40*/  @!P1 BRA `(.L_x_100) ;  /* 0xfffffffc00ec9947 */ /* 0x004fea000383ffff */
[----:B------:R-:W-:Y:S05]  /*9c50*/  BRA `(.L_x_99) ;  /* 0xffffffc000887947 */ /* 0x000fea000383ffff */
.L_x_102:
[----:B-1----:R1:W4:Y:S02]  /*9c60*/  SYNCS.PHASECHK.TRANS64.TRYWAIT P0, [R99+URZ+0xa0], R0 ;  /* 0x0000a000630075a7 */ /* 0x00232400080011ff */
[----:B----4-:R-:W-:Y:S05]  /*9c70*/  @!P0 NANOSLEEP.SYNCS 0x989680 ;  /* 0x009896800000895d */ /* 0x010fea0003900000 */
[----:B------:R-:W4:Y:S02]  /*9c80*/  @!P0 SYNCS.PHASECHK.TRANS64 P0, [R99+URZ+0xa0], R0 ;  /* 0x0000a000630085a7 */ /* 0x000f2400080010ff */
[----:B----4-:R-:W-:Y:S05]  /*9c90*/  @!P0 BRA `(.L_x_102) ;  /* 0xfffffffc00f08947 */ /* 0x010fea000383ffff */
[----:B------:R-:W-:Y:S05]  /*9ca0*/  BRA `(.L_x_101) ;  /* 0xffffffc000b07947 */ /* 0x000fea000383ffff */
.L_x_111:
[----:B---3--:R3:W4:Y:S02]  /*9cb0*/  SYNCS.PHASECHK.TRANS64.TRYWAIT P0, [R3+URZ+0x30], R0 ;  /* 0x00003000030075a7 */ /* 0x00872400080011ff */
[----:B----4-:R-:W-:Y:S05]  /*9cc0*/  @!P0 NANOSLEEP.SYNCS 0x989680 ;  /* 0x009896800000895d */ /* 0x010fea0003900000 */
[----:B------:R-:W4:Y:S02]  /*9cd0*/  @!P0 SYNCS.PHASECHK.TRANS64 P0, [R3+URZ+0x30], R0 ;  /* 0x00003000030085a7 */ /* 0x000f2400080010ff */
[----:B----4-:R-:W-:Y:S05]  /*9ce0*/  @!P0 BRA `(.L_x_111) ;  /* 0xfffffffc00f08947 */ /* 0x010fea000383ffff */
[----:B------:R-:W-:Y:S05]  /*9cf0*/  BRA `(.L_x_110) ;  /* 0xffffffcc008c7947 */ /* 0x000fea000383ffff */
.L_x_119:
[----:B---3--:R3:W4:Y:S02]  /*9d00*/  SYNCS.PHASECHK.TRANS64.TRYWAIT P0, [R62+URZ+0x30], R5 ;  /* 0x000030053e0075a7 */ /* 0x00872400080011ff */
[----:B----4-:R-:W-:Y:S05]  /*9d10*/  @!P0 NANOSLEEP.SYNCS 0x989680 ;  /* 0x009896800000895d */ /* 0x010fea0003900000 */
[----:B------:R-:W4:Y:S02]  /*9d20*/  @!P0 SYNCS.PHASECHK.TRANS64 P0, [R62+URZ+0x30], R5 ;  /* 0x000030053e0085a7 */ /* 0x000f2400080010ff */
[----:B----4-:R-:W-:Y:S05]  /*9d30*/  @!P0 BRA `(.L_x_119) ;  /* 0xfffffffc00f08947 */ /* 0x010fea000383ffff */
[----:B------:R-:W-:Y:S05]  /*9d40*/  BRA `(.L_x_118) ;  /* 0xffffffd800907947 */ /* 0x000fea000383ffff */
.L_x_127:
[----:B---3--:R3:W4:Y:S02]  /*9d50*/  SYNCS.PHASECHK.TRANS64.TRYWAIT P0, [R62+URZ+0x30], R5 ;  /* 0x000030053e0075a7 */ /* 0x00872400080011ff */
[----:B----4-:R-:W-:Y:S05]  /*9d60*/  @!P0 NANOSLEEP.SYNCS 0x989680 ;  /* 0x009896800000895d */ /* 0x010fea0003900000 */
[----:B------:R-:W4:Y:S02]  /*9d70*/  @!P0 SYNCS.PHASECHK.TRANS64 P0, [R62+URZ+0x30], R5 ;  /* 0x000030053e0085a7 */ /* 0x000f2400080010ff */
[----:B----4-:R-:W-:Y:S05]  /*9d80*/  @!P0 BRA `(.L_x_127) ;  /* 0xfffffffc00f08947 */ /* 0x010fea000383ffff */
[----:B------:R-:W-:Y:S05]  /*9d90*/  BRA `(.L_x_126) ;  /* 0xffffffe400947947 */ /* 0x000fea000383ffff */
        .weak           $__internal_0_$__cuda_sm10x_tcgen05_guardrail_trap_col_being_dealloced_not_returned_by_alloc
        .type           $__internal_0_$__cuda_sm10x_tcgen05_guardrail_trap_col_being_dealloced_not_returned_by_alloc,@function
        .size           $__internal_0_$__cuda_sm10x_tcgen05_guardrail_trap_col_being_dealloced_not_returned_by_alloc,($__internal_1_$__cuda_sm10x_tcgen05_guardrail_trap_phase_invalid_during_alloc - $__internal_0_$__cuda_sm10x_tcgen05_guardrail_trap_col_being_dealloced_not_returned_by_alloc)
$__internal_0_$__cuda_sm10x_tcgen05_guardrail_trap_col_being_dealloced_not_returned_by_alloc:
[----:B------:R-:W-:Y:S05]  /*9da0*/  BPT.TRAP 0x1 ;  /* 0x000000040000795c */ /* 0x000fea0000300000 */
[----:B------:R-:W-:-:S04]  /*9db0*/  HFMA2 R3, -RZ, RZ, 0, 0 ;  /* 0x00000000ff037431 */ /* 0x000fc800000001ff */
[----:B------:R-:W-:Y:S05]  /*9dc0*/  RET.REL.NODEC R2 `(_ZN7cutlass13device_kernelINS_4gemm6kernel13GemmUniversalIN4cute5tupleIJiiiiEEENS1_10collective13CollectiveMmaINS1_35MainloopSm100TmaUmmaWarpSpecializedILi3ELi2ELi4ENS5_IJNS4_1CILi1EEENSA_ILi2EEESB_EEEEENS5_IJNSA_ILi128EEESF_NSA_ILi32EEEEEENS_10bfloat16_tENS5_IJlSB_lEEESI_SJ_NS4_8TiledMMAINS4_8MMA_AtomIJNS4_20SM100_MMA_F16BF16_SSISI_SI_fLi128ELi128ELNS4_4UMMA5MajorE0ELSO_0ELNSN_7ScaleInE0ELSP_0EEEEEENS4_6LayoutINS5_IJSB_SB_SB_EEENS5_IJNSA_ILi0EEESU_SU_EEEEENS5_IJNS4_10UnderscoreESX_SX_EEEEENS4_23SM90_TMA_LOAD_MULTICASTENS4_14ComposedLayoutINS4_7SwizzleILi2ELi4ELi3EEENS4_18smem_ptr_flag_bitsILi16EEENSS_INS5_IJNSA_ILi8EEESG_EEENS5_IJSG_SB_EEEEEEEvNS4_8identityENS4_13SM90_TMA_LOADES1A_vS1B_EENS_8epilogue10collective18CollectiveEpilogueINS1E_23Sm100TmaWarpSpecializedILi4ELi2ELi32ELb1ELb0EEEJSH_NS5_IJNSS_ISF_SB_EENSS_ISG_SB_EEEEESI_SJ_SI_SJ_NS1E_6fusion15FusionCallbacksIS1I_NS1M_17LinearCombinationISI_fSI_fLNS_15FloatRoundStyleE2EEESH_S1L_JEEENS4_5SM1004TMEM4LOAD26SM100_TMEM_LOAD_32dp32b32xES1C_S1A_NS4_39AutoVectorizingCopyWithAssumedAlignmentILi128EEENS4_14SM90_TMA_STOREES1A_S1X_S1X_EEEvvEEEEvNT_6ParamsE) ;  /* 0xffffff60028c7950 */ /* 0x000fea0003c3ffff */
        .weak           $__internal_1_$__cuda_sm10x_tcgen05_guardrail_trap_phase_invalid_during_alloc
        .type           $__internal_1_$__cuda_sm10x_tcgen05_guardrail_trap_phase_invalid_during_alloc,@function
        .size           $__internal_1_$__cuda_sm10x_tcgen05_guardrail_trap_phase_invalid_during_alloc,($__internal_2_$__cuda_sm10x_tcgen05_guardrail_trap_unallocated_columns_being_dealloced - $__internal_1_$__cuda_sm10x_tcgen05_guardrail_trap_phase_invalid_during_alloc)
$__internal_1_$__cuda_sm10x_tcgen05_guardrail_trap_phase_invalid_during_alloc:
[----:B------:R-:W-:Y:S05]  /*9dd0*/  BPT.TRAP 0x1 ;  /* 0x000000040000795c */ /* 0x000fea0000300000 */
[----:B------:R-:W-:-:S04]  /*9de0*/  MOV R5, 0x0 ;  /* 0x0000000000057802 */ /* 0x000fc80000000f00 */
[----:B------:R-:W-:Y:S05]  /*9df0*/  RET.REL.NODEC R4 `(_ZN7cutlass13device_kernelINS_4gemm6kernel13GemmUniversalIN4cute5tupleIJiiiiEEENS1_10collective13CollectiveMmaINS1_35MainloopSm100TmaUmmaWarpSpecializedILi3ELi2ELi4ENS5_IJNS4_1CILi1EEENSA_ILi2EEESB_EEEEENS5_IJNSA_ILi128EEESF_NSA_ILi32EEEEEENS_10bfloat16_tENS5_IJlSB_lEEESI_SJ_NS4_8TiledMMAINS4_8MMA_AtomIJNS4_20SM100_MMA_F16BF16_SSISI_SI_fLi128ELi128ELNS4_4UMMA5MajorE0ELSO_0ELNSN_7ScaleInE0ELSP_0EEEEEENS4_6LayoutINS5_IJSB_SB_SB_EEENS5_IJNSA_ILi0EEESU_SU_EEEEENS5_IJNS4_10UnderscoreESX_SX_EEEEENS4_23SM90_TMA_LOAD_MULTICASTENS4_14ComposedLayoutINS4_7SwizzleILi2ELi4ELi3EEENS4_18smem_ptr_flag_bitsILi16EEENSS_INS5_IJNSA_ILi8EEESG_EEENS5_IJSG_SB_EEEEEEEvNS4_8identityENS4_13SM90_TMA_LOADES1A_vS1B_EENS_8epilogue10collective18CollectiveEpilogueINS1E_23Sm100TmaWarpSpecializedILi4ELi2ELi32ELb1ELb0EEEJSH_NS5_IJNSS_ISF_SB_EENSS_ISG_SB_EEEEESI_SJ_SI_SJ_NS1E_6fusion15FusionCallbacksIS1I_NS1M_17LinearCombinationISI_fSI_fLNS_15FloatRoundStyleE2EEESH_S1L_JEEENS4_5SM1004TMEM4LOAD26SM100_TMEM_LOAD_32dp32b32xES1C_S1A_NS4_39AutoVectorizingCopyWithAssumedAlignmentILi128EEENS4_14SM90_TMA_STOREES1A_S1X_S1X_EEEvvEEEEvNT_6ParamsE) ;  /* 0xffffff6004807950 */ /* 0x000fea0003c3ffff */
        .weak           $__internal_2_$__cuda_sm10x_tcgen05_guardrail_trap_unallocated_columns_being_dealloced
        .type           $__internal_2_$__cuda_sm10x_tcgen05_guardrail_trap_unallocated_columns_being_dealloced,@function
        .size           $__internal_2_$__cuda_sm10x_tcgen05_guardrail_trap_unallocated_columns_being_dealloced,(.L_x_180 - $__internal_2_$__cuda_sm10x_tcgen05_guardrail_trap_unallocated_columns_being_dealloced)
$__internal_2_$__cuda_sm10x_tcgen05_guardrail_trap_unallocated_columns_being_dealloced:
[----:B------:R-:W-:Y:S05]  /*9e00*/  BPT.TRAP 0x1 ;  /* 0x000000040000795c */ /* 0x000fea0000300000 */
[----:B------:R-:W-:-:S04]  /*9e10*/  HFMA2 R3, -RZ, RZ, 0, 0 ;  /* 0x00000000ff037431 */ /* 0x000fc800000001ff */
[----:B------:R-:W-:Y:S05]  /*9e20*/  RET.REL.NODEC R2 `(_ZN7cutlass13device_kernelINS_4gemm6kernel13GemmUniversalIN4cute5tupleIJiiiiEEENS1_10collective13CollectiveMmaINS1_35MainloopSm100TmaUmmaWarpSpecializedILi3ELi2ELi4ENS5_IJNS4_1CILi1EEENSA_ILi2EEESB_EEEEENS5_IJNSA_ILi128EEESF_NSA_ILi32EEEEEENS_10bfloat16_tENS5_IJlSB_lEEESI_SJ_NS4_8TiledMMAINS4_8MMA_AtomIJNS4_20SM100_MMA_F16BF16_SSISI_SI_fLi128ELi128ELNS4_4UMMA5MajorE0ELSO_0ELNSN_7ScaleInE0ELSP_0EEEEEENS4_6LayoutINS5_IJSB_SB_SB_EEENS5_IJNSA_ILi0EEESU_SU_EEEEENS5_IJNS4_10UnderscoreESX_SX_EEEEENS4_23SM90_TMA_LOAD_MULTICASTENS4_14ComposedLayoutINS4_7SwizzleILi2ELi4ELi3EEENS4_18smem_ptr_flag_bitsILi16EEENSS_INS5_IJNSA_ILi8EEESG_EEENS5_IJSG_SB_EEEEEEEvNS4_8identityENS4_13SM90_TMA_LOADES1A_vS1B_EENS_8epilogue10collective18CollectiveEpilogueINS1E_23Sm100TmaWarpSpecializedILi4ELi2ELi32ELb1ELb0EEEJSH_NS5_IJNSS_ISF_SB_EENSS_ISG_SB_EEEEESI_SJ_SI_SJ_NS1E_6fusion15FusionCallbacksIS1I_NS1M_17LinearCombinationISI_fSI_fLNS_15FloatRoundStyleE2EEESH_S1L_JEEENS4_5SM1004TMEM4LOAD26SM100_TMEM_LOAD_32dp32b32xES1C_S1A_NS4_39AutoVectorizingCopyWithAssumedAlignmentILi128EEENS4_14SM90_TMA_STOREES1A_S1X_S1X_EEEvvEEEEvNT_6ParamsE) ;  /* 0xffffff6002747950 */ /* 0x000fea0003c3ffff */
.L_x_179:
[----:B------:R-:W-:-:S00]  /*9e30*/  BRA `(.L_x_179) ;  /* 0xfffffffc00fc7947 */ /* 0x000fc0000383ffff */
[----:B------:R-:W-:-:S00]  /*9e40*/  NOP ;  /* 0x0000000000007918 */ /* 0x000fc00000000000 */
        /* <DEDUP_REMOVED lines=11> */
.L_x_180:


//--------------------- .nv.global.init           --------------------------
	.section	.nv.global.init,"aw",@progbits
.nv.global.init:
	.type		$str$27,@object
	.size		$str$27,($str$28 - $str$27)
$str$27:
        /*0000*/ 	.byte	0x28, 0x61, 0x64, 0x64, 0x72, 0x65, 0x73, 0x73, 0x20, 0x26, 0x20, 0x6d, 0x61, 0x73, 0x6b, 0x29
        /*0010*/ 	.byte	0x20, 0x3d, 0x3d, 0x20, 0x30, 0x00
	.type		$str$28,@object
	.size		$str$28,($str$26 - $str$28)
$str$28:
        /*0016*/ 	.byte	0x2f, 0x74, 0x6d, 0x70, 0x2f, 0x63, 0x75, 0x74, 0x6c, 0x61, 0x73, 0x73, 0x5f, 0x73, 0x77, 0x65
        /*0026*/ 	.byte	0x65, 0x70, 0x5f, 0x73, 0x72, 0x63, 0x2f, 0x69, 0x6e, 0x63, 0x6c, 0x75, 0x64, 0x65, 0x2f, 0x63
        /*0036*/ 	.byte	0x75, 0x74, 0x65, 0x2f, 0x70, 0x6f, 0x69, 0x6e, 0x74, 0x65, 0x72, 0x5f, 0x66, 0x6c, 0x61, 0x67
        /*0046*/ 	.byte	0x67, 0x65, 0x64, 0x2e, 0x68, 0x70, 0x70, 0x00
	.type		$str$26,@object
	.size		$str$26,($str$25 - $str$26)
$str$26:
        /*004e*/ 	.byte	0x2f, 0x74, 0x6d, 0x70, 0x2f, 0x63, 0x75, 0x74, 0x6c, 0x61, 0x73, 0x73, 0x5f, 0x73, 0x77, 0x65
        /*005e*/ 	.byte	0x65, 0x70, 0x5f, 0x73, 0x72, 0x63, 0x2f, 0x69, 0x6e, 0x63, 0x6c, 0x75, 0x64, 0x65, 0x2f, 0x63
        /*006e*/ 	.byte	0x75, 0x74, 0x65, 0x2f, 0x61, 0x74, 0x6f, 0x6d, 0x2f, 0x63, 0x6f, 0x70, 0x79, 0x5f, 0x74, 0x72
        /*007e*/ 	.byte	0x61, 0x69, 0x74, 0x73, 0x5f, 0x73, 0x6d, 0x31, 0x30, 0x30, 0x2e, 0x68, 0x70, 0x70, 0x00
	.type		$str$25,@object
	.size		$str$25,(__unnamed_1 - $str$25)
$str$25:
        /*008d*/ 	.byte	0x28, 0x28, 0x75, 0x69, 0x6e, 0x74, 0x33, 0x32, 0x5f, 0x74, 0x28, 0x74, 0x68, 0x72, 0x65, 0x61
        /*009d*/ 	.byte	0x64, 0x49, 0x64, 0x78, 0x2e, 0x78, 0x29, 0x20, 0x2f, 0x20, 0x33, 0x32, 0x29, 0x20, 0x25, 0x20
        /*00ad*/ 	.byte	0x34, 0x29, 0x20, 0x3d, 0x3d, 0x20, 0x28, 0x28, 0x28, 0x74, 0x6d, 0x65, 0x6d, 0x5f, 0x61, 0x64
        /*00bd*/ 	.byte	0x64, 0x72, 0x20, 0x3e, 0x3e, 0x20, 0x31, 0x36, 0x29, 0x20, 0x2f, 0x20, 0x33, 0x32, 0x29, 0x20
        /*00cd*/ 	.byte	0x25, 0x20, 0x34, 0x29, 0x00
	.type		__unnamed_1,@object
	.size		__unnamed_1,(__unnamed_2 - __unnamed_1)
__unnamed_1:
        /*00d2*/ 	.byte	0x61, 0x75, 0x74, 0x6f, 0x20, 0x63, 0x75, 0x74, 0x65, 0x3a, 0x3a, 0x61, 0x73, 0x5f, 0x70, 0x6f
        /* <DEDUP_REMOVED lines=24> */
        /*0262*/ 	.byte	0x34, 0x30, 0x39, 0x36, 0x3e, 0x3e, 0x3e, 0x3e, 0x5d, 0x00
	.type		__unnamed_2,@object
	.size		__unnamed_2,(.L_2 - __unnamed_2)
__unnamed_2:
        /* <DEDUP_REMOVED lines=42> */
        /*050c*/ 	.byte	0x3e, 0x3e, 0x5d, 0x00
.L_2:


//--------------------- .nv.shared._ZN7cutlass13device_kernelINS_4gemm6kernel13GemmUniversalIN4cute5tupleIJiiiiEEENS1_10collective13CollectiveMmaINS1_35MainloopSm100TmaUmmaWarpSpecializedILi3ELi2ELi4ENS5_IJNS4_1CILi1EEENSA_ILi2EEESB_EEEEENS5_IJNSA_ILi128EEESF_NSA_ILi32EEEEEENS_10bfloat16_tENS5_IJlSB_lEEESI_SJ_NS4_8TiledMMAINS4_8MMA_AtomIJNS4_20SM100_MMA_F16BF16_SSISI_SI_fLi128ELi128ELNS4_4UMMA5MajorE0ELSO_0ELNSN_7ScaleInE0ELSP_0EEEEEENS4_6LayoutINS5_IJSB_SB_SB_EEENS5_IJNSA_ILi0EEESU_SU_EEEEENS5_IJNS4_10UnderscoreESX_SX_EEEEENS4_23SM90_TMA_LOAD_MULTICASTENS4_14ComposedLayoutINS4_7SwizzleILi2ELi4ELi3EEENS4_18smem_ptr_flag_bitsILi16EEENSS_INS5_IJNSA_ILi8EEESG_EEENS5_IJSG_SB_EEEEEEEvNS4_8identityENS4_13SM90_TMA_LOADES1A_vS1B_EENS_8epilogue10collective18CollectiveEpilogueINS1E_23Sm100TmaWarpSpecializedILi4ELi2ELi32ELb1ELb0EEEJSH_NS5_IJNSS_ISF_SB_EENSS_ISG_SB_EEEEESI_SJ_SI_SJ_NS1E_6fusion15FusionCallbacksIS1I_NS1M_17LinearCombinationISI_fSI_fLNS_15FloatRoundStyleE2EEESH_S1L_JEEENS4_5SM1004TMEM4LOAD26SM100_TMEM_LOAD_32dp32b32xES1C_S1A_NS4_39AutoVectorizingCopyWithAssumedAlignmentILi128EEENS4_14SM90_TMA_STOREES1A_S1X_S1X_EEEvvEEEEvNT_6ParamsE --------------------------
	.section	.nv.shared._ZN7cutlass13device_kernelINS_4gemm6kernel13GemmUniversalIN4cute5tupleIJiiiiEEENS1_10collective13CollectiveMmaINS1_35MainloopSm100TmaUmmaWarpSpecializedILi3ELi2ELi4ENS5_IJNS4_1CILi1EEENSA_ILi2EEESB_EEEEENS5_IJNSA_ILi128EEESF_NSA_ILi32EEEEEENS_10bfloat16_tENS5_IJlSB_lEEESI_SJ_NS4_8TiledMMAINS4_8MMA_AtomIJNS4_20SM100_MMA_F16BF16_SSISI_SI_fLi128ELi128ELNS4_4UMMA5MajorE0ELSO_0ELNSN_7ScaleInE0ELSP_0EEEEEENS4_6LayoutINS5_IJSB_SB_SB_EEENS5_IJNSA_ILi0EEESU_SU_EEEEENS5_IJNS4_10UnderscoreESX_SX_EEEEENS4_23SM90_TMA_LOAD_MULTICASTENS4_14ComposedLayoutINS4_7SwizzleILi2ELi4ELi3EEENS4_18smem_ptr_flag_bitsILi16EEENSS_INS5_IJNSA_ILi8EEESG_EEENS5_IJSG_SB_EEEEEEEvNS4_8identityENS4_13SM90_TMA_LOADES1A_vS1B_EENS_8epilogue10collective18CollectiveEpilogueINS1E_23Sm100TmaWarpSpecializedILi4ELi2ELi32ELb1ELb0EEEJSH_NS5_IJNSS_ISF_SB_EENSS_ISG_SB_EEEEESI_SJ_SI_SJ_NS1E_6fusion15FusionCallbacksIS1I_NS1M_17LinearCombinationISI_fSI_fLNS_15FloatRoundStyleE2EEESH_S1L_JEEENS4_5SM1004TMEM4LOAD26SM100_TMEM_LOAD_32dp32b32xES1C_S1A_NS4_39AutoVectorizingCopyWithAssumedAlignmentILi128EEENS4_14SM90_TMA_STOREES1A_S1X_S1X_EEEvvEEEEvNT_6ParamsE,"aw",@nobits
	.sectionflags	@""
	.align	16
	.zero		1024


//--------------------- .nv.shared.reserved.0     --------------------------
	.section	.nv.shared.reserved.0,"aw",@nobits
	.weak		__nv_reservedSMEM_offset_0_alias
	.size		__nv_reservedSMEM_offset_0_alias, 0, 64
	.other		__nv_reservedSMEM_offset_0_alias,@"STO_CUDA_RESERVED_SHARED STV_DEFAULT"
__nv_reservedSMEM_offset_0_alias:
	.zero		0
.nv.shared.reserved.0:
	.zero		64
	.weak		__nv_reservedSMEM_tcgen05_partition
	.type		__nv_reservedSMEM_tcgen05_partition,@object
	.size		__nv_reservedSMEM_tcgen05_partition,(.L_0 - __nv_reservedSMEM_tcgen05_partition)
__nv_reservedSMEM_tcgen05_partition:
	.zero		32
.L_0:


//--------------------- .nv.global                --------------------------
	.section	.nv.global,"aw",@nobits
.nv.global:
	.type		_ZN39_INTERNAL_bf42c246_4_k_cu_dd75731b_75194cute1_E,@object
	.size		_ZN39_INTERNAL_bf42c246_4_k_cu_dd75731b_75194cute1_E,(_ZN39_INTERNAL_bf42c246_4_k_cu_dd75731b_75194cuda3std3__45__cpo6cbeginE - _ZN39_INTERNAL_bf42c246_4_k_cu_dd75731b_75194cute1_E)
_ZN39_INTERNAL_bf42c246_4_k_cu_dd75731b_75194cute1_E:
	.zero		1
	.type		_ZN39_INTERNAL_bf42c246_4_k_cu_dd75731b_75194cuda3std3__45__cpo6cbeginE,@object
	.size		_ZN39_INTERNAL_bf42c246_4_k_cu_dd75731b_75194cuda3std3__45__cpo6cbeginE,(_ZN39_INTERNAL_bf42c246_4_k_cu_dd75731b_75194cuda3std3__48in_placeE - _ZN39_INTERNAL_bf42c246_4_k_cu_dd75731b_75194cuda3std3__45__cpo6cbeginE)
_ZN39_INTERNAL_bf42c246_4_k_cu_dd75731b_75194cuda3std3__45__cpo6cbeginE:
	.zero		1
	.type		_ZN39_INTERNAL_bf42c246_4_k_cu_dd75731b_75194cuda3std3__48in_placeE,@object
	.size		_ZN39_INTERNAL_bf42c246_4_k_cu_dd75731b_75194cuda3std3__48in_placeE,(_ZN39_INTERNAL_bf42c246_4_k_cu_dd75731b_75194cuda3std6ranges3__45__cpo9iter_moveE - _ZN39_INTERNAL_bf42c246_4_k_cu_dd75731b_75194cuda3std3__48in_placeE)
_ZN39_INTERNAL_bf42c246_4_k_cu_dd75731b_75194cuda3std3__48in_placeE:
	.zero		1
	.type		_ZN39_INTERNAL_bf42c246_4_k_cu_dd75731b_75194cuda3std6ranges3__45__cpo9iter_moveE,@object
	.size		_ZN39_INTERNAL_bf42c246_4_k_cu_dd75731b_75194cuda3std6ranges3__45__cpo9iter_moveE,(_ZN39_INTERNAL_bf42c246_4_k_cu_dd75731b_75194cuda3std3__45__cpo5beginE - _ZN39_INTERNAL_bf42c246_4_k_cu_dd75731b_75194cuda3std6ranges3__45__cpo9iter_moveE)
_ZN39_INTERNAL_bf42c246_4_k_cu_dd75731b_75194cuda3std6ranges3__45__cpo9iter_moveE:
	.zero		1
	.type		_ZN39_INTERNAL_bf42c246_4_k_cu_dd75731b_75194cuda3std3__45__cpo5beginE,@object
	.size		_ZN39_INTERNAL_bf42c246_4_k_cu_dd75731b_75194cuda3std3__45__cpo5beginE,(_ZN39_INTERNAL_bf42c246_4_k_cu_dd75731b_75194cuda3std3__441_GLOBAL__N__bf42c246_4_k_cu_dd75731b_75196ignoreE - _ZN39_INTERNAL_bf42c246_4_k_cu_dd75731b_75194cuda3std3__45__cpo5beginE)
_ZN39_INTERNAL_bf42c246_4_k_cu_dd75731b_75194cuda3std3__45__cpo5beginE:
	.zero		1
	.type		_ZN39_INTERNAL_bf42c246_4_k_cu_dd75731b_75194cuda3std3__441_GLOBAL__N__bf42c246_4_k_cu_dd75731b_75196ignoreE,@object
	.size		_ZN39_INTERNAL_bf42c246_4_k_cu_dd75731b_75194cuda3std3__441_GLOBAL__N__bf42c246_4_k_cu_dd75731b_75196ignoreE,(_ZN39_INTERNAL_bf42c246_4_k_cu_dd75731b_75194cute7productE - _ZN39_INTERNAL_bf42c246_4_k_cu_dd75731b_75194cuda3std3__441_GLOBAL__N__bf42c246_4_k_cu_dd75731b_75196ignoreE)
_ZN39_INTERNAL_bf42c246_4_k_cu_dd75731b_75194cuda3std3__441_GLOBAL__N__bf42c246_4_k_cu_dd75731b_75196ignoreE:
	.zero		1
	.type		_ZN39_INTERNAL_bf42c246_4_k_cu_dd75731b_75194cute7productE,@object
	.size		_ZN39_INTERNAL_bf42c246_4_k_cu_dd75731b_75194cute7productE,(_ZN39_INTERNAL_bf42c246_4_k_cu_dd75731b_75194cuda3std3__45__cpo3endE - _ZN39_INTERNAL_bf42c246_4_k_cu_dd75731b_75194cute7productE)
_ZN39_INTERNAL_bf42c246_4_k_cu_dd75731b_75194cute7productE:
	.zero		1
	.type		_ZN39_INTERNAL_bf42c246_4_k_cu_dd75731b_75194cuda3std3__45__cpo3endE,@object
	.size		_ZN39_INTERNAL_bf42c246_4_k_cu_dd75731b_75194cuda3std3__45__cpo3endE,(_ZN39_INTERNAL_bf42c246_4_k_cu_dd75731b_75194cuda3std3__419piecewise_constructE - _ZN39_INTERNAL_bf42c246_4_k_cu_dd75731b_75194cuda3std3__45__cpo3endE)
_ZN39_INTERNAL_bf42c246_4_k_cu_dd75731b_75194cuda3std3__45__cpo3endE:
	.zero		1
	.type		_ZN39_INTERNAL_bf42c246_4_k_cu_dd75731b_75194cuda3std3__419piecewise_constructE,@object
	.size		_ZN39_INTERNAL_bf42c246_4_k_cu_dd75731b_75194cuda3std3__419piecewise_constructE,(_ZN39_INTERNAL_bf42c246_4_k_cu_dd75731b_75194cuda3std3__45__cpo4cendE - _ZN39_INTERNAL_bf42c246_4_k_cu_dd75731b_75194cuda3std3__419piecewise_constructE)
_ZN39_INTERNAL_bf42c246_4_k_cu_dd75731b_75194cuda3std3__419piecewise_constructE:
	.zero		1
	.type		_ZN39_INTERNAL_bf42c246_4_k_cu_dd75731b_75194cuda3std3__45__cpo4cendE,@object
	.size		_ZN39_INTERNAL_bf42c246_4_k_cu_dd75731b_75194cuda3std3__45__cpo4cendE,(_ZN39_INTERNAL_bf42c246_4_k_cu_dd75731b_75194cuda3std6ranges3__45__cpo4swapE - _ZN39_INTERNAL_bf42c246_4_k_cu_dd75731b_75194cuda3std3__45__cpo4cendE)
_ZN39_INTERNAL_bf42c246_4_k_cu_dd75731b_75194cuda3std3__45__cpo4cendE:
	.zero		1
	.type		_ZN39_INTERNAL_bf42c246_4_k_cu_dd75731b_75194cuda3std6ranges3__45__cpo4swapE,@object
	.size		_ZN39_INTERNAL_bf42c246_4_k_cu_dd75731b_75194cuda3std6ranges3__45__cpo4swapE,(.L_10 - _ZN39_INTERNAL_bf42c246_4_k_cu_dd75731b_75194cuda3std6ranges3__45__cpo4swapE)
_ZN39_INTERNAL_bf42c246_4_k_cu_dd75731b_75194cuda3std6ranges3__45__cpo4swapE:
	.zero		1
.L_10:


//--------------------- .nv.constant0._ZN7cutlass13device_kernelINS_4gemm6kernel13GemmUniversalIN4cute5tupleIJiiiiEEENS1_10collective13CollectiveMmaINS1_35MainloopSm100TmaUmmaWarpSpecializedILi3ELi2ELi4ENS5_IJNS4_1CILi1EEENSA_ILi2EEESB_EEEEENS5_IJNSA_ILi128EEESF_NSA_ILi32EEEEEENS_10bfloat16_tENS5_IJlSB_lEEESI_SJ_NS4_8TiledMMAINS4_8MMA_AtomIJNS4_20SM100_MMA_F16BF16_SSISI_SI_fLi128ELi128ELNS4_4UMMA5MajorE0ELSO_0ELNSN_7ScaleInE0ELSP_0EEEEEENS4_6LayoutINS5_IJSB_SB_SB_EEENS5_IJNSA_ILi0EEESU_SU_EEEEENS5_IJNS4_10UnderscoreESX_SX_EEEEENS4_23SM90_TMA_LOAD_MULTICASTENS4_14ComposedLayoutINS4_7SwizzleILi2ELi4ELi3EEENS4_18smem_ptr_flag_bitsILi16EEENSS_INS5_IJNSA_ILi8EEESG_EEENS5_IJSG_SB_EEEEEEEvNS4_8identityENS4_13SM90_TMA_LOADES1A_vS1B_EENS_8epilogue10collective18CollectiveEpilogueINS1E_23Sm100TmaWarpSpecializedILi4ELi2ELi32ELb1ELb0EEEJSH_NS5_IJNSS_ISF_SB_EENSS_ISG_SB_EEEEESI_SJ_SI_SJ_NS1E_6fusion15FusionCallbacksIS1I_NS1M_17LinearCombinationISI_fSI_fLNS_15FloatRoundStyleE2EEESH_S1L_JEEENS4_5SM1004TMEM4LOAD26SM100_TMEM_LOAD_32dp32b32xES1C_S1A_NS4_39AutoVectorizingCopyWithAssumedAlignmentILi128EEENS4_14SM90_TMA_STOREES1A_S1X_S1X_EEEvvEEEEvNT_6ParamsE --------------------------
	.section	.nv.constant0._ZN7cutlass13device_kernelINS_4gemm6kernel13GemmUniversalIN4cute5tupleIJiiiiEEENS1_10collective13CollectiveMmaINS1_35MainloopSm100TmaUmmaWarpSpecializedILi3ELi2ELi4ENS5_IJNS4_1CILi1EEENSA_ILi2EEESB_EEEEENS5_IJNSA_ILi128EEESF_NSA_ILi32EEEEEENS_10bfloat16_tENS5_IJlSB_lEEESI_SJ_NS4_8TiledMMAINS4_8MMA_AtomIJNS4_20SM100_MMA_F16BF16_SSISI_SI_fLi128ELi128ELNS4_4UMMA5MajorE0ELSO_0ELNSN_7ScaleInE0ELSP_0EEEEEENS4_6LayoutINS5_IJSB_SB_SB_EEENS5_IJNSA_ILi0EEESU_SU_EEEEENS5_IJNS4_10UnderscoreESX_SX_EEEEENS4_23SM90_TMA_LOAD_MULTICASTENS4_14ComposedLayoutINS4_7SwizzleILi2ELi4ELi3EEENS4_18smem_ptr_flag_bitsILi16EEENSS_INS5_IJNSA_ILi8EEESG_EEENS5_IJSG_SB_EEEEEEEvNS4_8identityENS4_13SM90_TMA_LOADES1A_vS1B_EENS_8epilogue10collective18CollectiveEpilogueINS1E_23Sm100TmaWarpSpecializedILi4ELi2ELi32ELb1ELb0EEEJSH_NS5_IJNSS_ISF_SB_EENSS_ISG_SB_EEEEESI_SJ_SI_SJ_NS1E_6fusion15FusionCallbacksIS1I_NS1M_17LinearCombinationISI_fSI_fLNS_15FloatRoundStyleE2EEESH_S1L_JEEENS4_5SM1004TMEM4LOAD26SM100_TMEM_LOAD_32dp32b32xES1C_S1A_NS4_39AutoVectorizingCopyWithAssumedAlignmentILi128EEENS4_14SM90_TMA_STOREES1A_S1X_S1X_EEEvvEEEEvNT_6ParamsE,"a",@progbits
	.sectionflags	@""
	.align	4
.nv.constant0._ZN7cutlass13device_kernelINS_4gemm6kernel13GemmUniversalIN4cute5tupleIJiiiiEEENS1_10collective13CollectiveMmaINS1_35MainloopSm100TmaUmmaWarpSpecializedILi3ELi2ELi4ENS5_IJNS4_1CILi1EEENSA_ILi2EEESB_EEEEENS5_IJNSA_ILi128EEESF_NSA_ILi32EEEEEENS_10bfloat16_tENS5_IJlSB_lEEESI_SJ_NS4_8TiledMMAINS4_8MMA_AtomIJNS4_20SM100_MMA_F16BF16_SSISI_SI_fLi128ELi128ELNS4_4UMMA5MajorE0ELSO_0ELNSN_7ScaleInE0ELSP_0EEEEEENS4_6LayoutINS5_IJSB_SB_SB_EEENS5_IJNSA_ILi0EEESU_SU_EEEEENS5_IJNS4_10UnderscoreESX_SX_EEEEENS4_23SM90_TMA_LOAD_MULTICASTENS4_14ComposedLayoutINS4_7SwizzleILi2ELi4ELi3EEENS4_18smem_ptr_flag_bitsILi16EEENSS_INS5_IJNSA_ILi8EEESG_EEENS5_IJSG_SB_EEEEEEEvNS4_8identityENS4_13SM90_TMA_LOADES1A_vS1B_EENS_8epilogue10collective18CollectiveEpilogueINS1E_23Sm100TmaWarpSpecializedILi4ELi2ELi32ELb1ELb0EEEJSH_NS5_IJNSS_ISF_SB_EENSS_ISG_SB_EEEEESI_SJ_SI_SJ_NS1E_6fusion15FusionCallbacksIS1I_NS1M_17LinearCombinationISI_fSI_fLNS_15FloatRoundStyleE2EEESH_S1L_JEEENS4_5SM1004TMEM4LOAD26SM100_TMEM_LOAD_32dp32b32xES1C_S1A_NS4_39AutoVectorizingCopyWithAssumedAlignmentILi128EEENS4_14SM90_TMA_STOREES1A_S1X_S1X_EEEvvEEEEvNT_6ParamsE:
	.zero		2944


//--------------------- SYMBOLS --------------------------

	.type		.nv.reservedSmem.offset0,@object
	.size		.nv.reservedSmem.offset0,0x4
	.type		.nv.reservedSmem.cap,@object
	.size		.nv.reservedSmem.cap,0x4
	.type		__assertfail,@function
